// auto-generated by cutlass_sweep.epilogue — config: {"arch": "sm_100", "cluster_m": 1, "cluster_n": 1, "dtype": "bf16", "fusion": "bias_relu", "tile_k": 64, "tile_m": 128, "tile_n": 128}
#include "cutlass/cutlass.h"
#include "cutlass/gemm/collective/collective_builder.hpp"
#include "cutlass/gemm/device/gemm_universal_adapter.h"
#include "cutlass/gemm/kernel/gemm_universal.hpp"
#include "cutlass/epilogue/collective/collective_builder.hpp"
#include "cutlass/epilogue/fusion/operations.hpp"
#include "cutlass/epilogue/thread/activation.h"

using Elem = cutlass::bfloat16_t;
using Acc  = float;
using TileShape    = cute::Shape<cute::_128, cute::_128, cute::_64>;
using ClusterShape = cute::Shape<cute::_1, cute::_1, cute::_1>;
using FusionOp     = cutlass::epilogue::fusion::LinCombPerRowBiasEltAct<cutlass::epilogue::thread::ReLU, Elem, Acc>;

using CollectiveEpilogue = typename cutlass::epilogue::collective::CollectiveBuilder<
    cutlass::arch::Sm100, cutlass::arch::OpClassTensorOp,
    TileShape, ClusterShape,
    cutlass::epilogue::collective::EpilogueTileAuto,
    Acc, Acc,
    Elem, cutlass::layout::RowMajor, 128 / cutlass::sizeof_bits<Elem>::value,
    Elem, cutlass::layout::RowMajor, 128 / cutlass::sizeof_bits<Elem>::value,
    cutlass::epilogue::collective::EpilogueScheduleAuto,
    FusionOp
  >::CollectiveOp;

using CollectiveMainloop = typename cutlass::gemm::collective::CollectiveBuilder<
    cutlass::arch::Sm100, cutlass::arch::OpClassTensorOp,
    Elem, cutlass::layout::RowMajor, 128 / cutlass::sizeof_bits<Elem>::value,
    Elem, cutlass::layout::ColumnMajor, 128 / cutlass::sizeof_bits<Elem>::value,
    Acc,
    TileShape, ClusterShape,
    cutlass::gemm::collective::StageCountAutoCarveout<
        static_cast<int>(sizeof(typename CollectiveEpilogue::SharedStorage))>,
    cutlass::gemm::collective::KernelScheduleAuto
  >::CollectiveOp;

using GemmKernel = cutlass::gemm::kernel::GemmUniversal<
    cute::Shape<int,int,int,int>, CollectiveMainloop, CollectiveEpilogue>;
using Gemm = cutlass::gemm::device::GemmUniversalAdapter<GemmKernel>;

auto* _anchor = &cutlass::device_kernel<GemmKernel>;


// ===== COMPILED SASS (sm_100a) =====

	.target	sm_100a

	.elftype	@"ET_EXEC"


//--------------------- .note.nv.tkinfo           --------------------------
	.section	.note.nv.tkinfo,"",@"SHT_NOTE"
	.sectionflags	@"SHF_NOTE_NV_TKINFO"
	.tkinfo
        /*0018*/ 	.word	0x00000002
        /*0030*/ 	.string	""
        /*0030*/ 	.string	"ptxas"
        /*0030*/ 	.string	"Cuda compilation tools, release 13.0, V13.0.88"
        /*0030*/ 	.string	"Build cuda_13.0.r13.0/compiler.36424714_0"
        /*0030*/ 	.string	"-arch sm_100a -m 64 "



//--------------------- .note.nv.cuinfo           --------------------------
	.section	.note.nv.cuinfo,"",@"SHT_NOTE"
	.sectionflags	@"SHF_NOTE_NV_CUINFO"
        /*0018*/ 	.short	0x0002
        /*001a*/ 	.short	0x0064
        /*001c*/ 	.short	0x0082
	.zero		2


//--------------------- .nv.info                  --------------------------
	.section	.nv.info,"",@"SHT_CUDA_INFO"
	.align	4


	//----- nvinfo : EIATTR_REGCOUNT
	.align		4
        /*0000*/ 	.byte	0x04, 0x2f
        /*0002*/ 	.short	(.L_19 - .L_18)
	.align		4
.L_18:
        /*0004*/ 	.word	index@(_ZN7cutlass13device_kernelINS_4gemm6kernel13GemmUniversalIN4cute5tupleIJiiiiEEENS1_10collective13CollectiveMmaINS1_35MainloopSm100TmaUmmaWarpSpecializedILi6ELi2ELi4ENS5_IJNS4_1CILi1EEESB_SB_EEEEENS5_IJNSA_ILi128EEESE_NSA_ILi64EEEEEENS_10bfloat16_tENS5_IJlSB_lEEESH_SI_NS4_8TiledMMAINS4_8MMA_AtomIJNS4_20SM100_MMA_F16BF16_SSISH_SH_fLi128ELi128ELNS4_4UMMA5MajorE0ELSN_0ELNSM_7ScaleInE0ELSO_0EEEEEENS4_6LayoutISC_NS5_IJNSA_ILi0EEESS_SS_EEEEENS5_IJNS4_10UnderscoreESV_SV_EEEEENS4_13SM90_TMA_LOADENS4_14ComposedLayoutINS4_7SwizzleILi3ELi4ELi3EEENS4_18smem_ptr_flag_bitsILi16EEENSR_INS5_IJNSA_ILi8EEESF_EEENS5_IJSF_SB_EEEEEEEvNS4_8identityESY_S18_vS19_EENS_8epilogue10collective18CollectiveEpilogueINS1B_23Sm100TmaWarpSpecializedILi4ELi2ELi32ELb1ELb0EEEJSG_NS5_IJNSR_ISE_SB_EENSR_INSA_ILi32EEESB_EEEEESH_SI_SH_SI_NS1B_6fusion15FusionCallbacksIS1F_NS1K_23LinCombPerRowBiasEltActINS1B_6thread4ReLuESH_fSH_SH_fLi8ELNS_15FloatRoundStyleE2EEESG_S1J_JEEENS4_5SM1004TMEM4LOAD26SM100_TMEM_LOAD_32dp32b32xESY_NSZ_INS10_ILi2ELi4ELi3EEES13_NSR_INS5_IJS14_S1H_EEENS5_IJS1H_SB_EEEEEEENS4_39AutoVectorizingCopyWithAssumedAlignmentILi128EEENS4_14SM90_TMA_STOREES20_S22_S22_EEEvvEEEEvNT_6ParamsE)
        /*0008*/ 	.word	0x00000074


	//----- nvinfo : EIATTR_FRAME_SIZE
	.align		4
.L_19:
        /*000c*/ 	.byte	0x04, 0x11
        /*000e*/ 	.short	(.L_21 - .L_20)
	.align		4
.L_20:
        /*0010*/ 	.word	index@($__internal_2_$__cuda_sm10x_tcgen05_guardrail_trap_unallocated_columns_being_dealloced)
        /*0014*/ 	.word	0x00000000


	//----- nvinfo : EIATTR_FRAME_SIZE
	.align		4
.L_21:
        /*0018*/ 	.byte	0x04, 0x11
        /*001a*/ 	.short	(.L_23 - .L_22)
	.align		4
.L_22:
        /*001c*/ 	.word	index@($__internal_1_$__cuda_sm10x_tcgen05_guardrail_trap_phase_invalid_during_alloc)
        /*0020*/ 	.word	0x00000000


	//----- nvinfo : EIATTR_FRAME_SIZE
	.align		4
.L_23:
        /*0024*/ 	.byte	0x04, 0x11
        /*0026*/ 	.short	(.L_25 - .L_24)
	.align		4
.L_24:
        /*0028*/ 	.word	index@($__internal_0_$__cuda_sm10x_tcgen05_guardrail_trap_col_being_dealloced_not_returned_by_alloc)
        /*002c*/ 	.word	0x00000000


	//----- nvinfo : EIATTR_FRAME_SIZE
	.align		4
.L_25:
        /*0030*/ 	.byte	0x04, 0x11
        /*0032*/ 	.short	(.L_27 - .L_26)
	.align		4
.L_26:
        /*0034*/ 	.word	index@(_ZN7cutlass13device_kernelINS_4gemm6kernel13GemmUniversalIN4cute5tupleIJiiiiEEENS1_10collective13CollectiveMmaINS1_35MainloopSm100TmaUmmaWarpSpecializedILi6ELi2ELi4ENS5_IJNS4_1CILi1EEESB_SB_EEEEENS5_IJNSA_ILi128EEESE_NSA_ILi64EEEEEENS_10bfloat16_tENS5_IJlSB_lEEESH_SI_NS4_8TiledMMAINS4_8MMA_AtomIJNS4_20SM100_MMA_F16BF16_SSISH_SH_fLi128ELi128ELNS4_4UMMA5MajorE0ELSN_0ELNSM_7ScaleInE0ELSO_0EEEEEENS4_6LayoutISC_NS5_IJNSA_ILi0EEESS_SS_EEEEENS5_IJNS4_10UnderscoreESV_SV_EEEEENS4_13SM90_TMA_LOADENS4_14ComposedLayoutINS4_7SwizzleILi3ELi4ELi3EEENS4_18smem_ptr_flag_bitsILi16EEENSR_INS5_IJNSA_ILi8EEESF_EEENS5_IJSF_SB_EEEEEEEvNS4_8identityESY_S18_vS19_EENS_8epilogue10collective18CollectiveEpilogueINS1B_23Sm100TmaWarpSpecializedILi4ELi2ELi32ELb1ELb0EEEJSG_NS5_IJNSR_ISE_SB_EENSR_INSA_ILi32EEESB_EEEEESH_SI_SH_SI_NS1B_6fusion15FusionCallbacksIS1F_NS1K_23LinCombPerRowBiasEltActINS1B_6thread4ReLuESH_fSH_SH_fLi8ELNS_15FloatRoundStyleE2EEESG_S1J_JEEENS4_5SM1004TMEM4LOAD26SM100_TMEM_LOAD_32dp32b32xESY_NSZ_INS10_ILi2ELi4ELi3EEES13_NSR_INS5_IJS14_S1H_EEENS5_IJS1H_SB_EEEEEEENS4_39AutoVectorizingCopyWithAssumedAlignmentILi128EEENS4_14SM90_TMA_STOREES20_S22_S22_EEEvvEEEEvNT_6ParamsE)
        /*0038*/ 	.word	0x00000000


	//----- nvinfo : EIATTR_MIN_STACK_SIZE
	.align		4
.L_27:
        /*003c*/ 	.byte	0x04, 0x12
        /*003e*/ 	.short	(.L_29 - .L_28)
	.align		4
.L_28:
        /*0040*/ 	.word	index@(_ZN7cutlass13device_kernelINS_4gemm6kernel13GemmUniversalIN4cute5tupleIJiiiiEEENS1_10collective13CollectiveMmaINS1_35MainloopSm100TmaUmmaWarpSpecializedILi6ELi2ELi4ENS5_IJNS4_1CILi1EEESB_SB_EEEEENS5_IJNSA_ILi128EEESE_NSA_ILi64EEEEEENS_10bfloat16_tENS5_IJlSB_lEEESH_SI_NS4_8TiledMMAINS4_8MMA_AtomIJNS4_20SM100_MMA_F16BF16_SSISH_SH_fLi128ELi128ELNS4_4UMMA5MajorE0ELSN_0ELNSM_7ScaleInE0ELSO_0EEEEEENS4_6LayoutISC_NS5_IJNSA_ILi0EEESS_SS_EEEEENS5_IJNS4_10UnderscoreESV_SV_EEEEENS4_13SM90_TMA_LOADENS4_14ComposedLayoutINS4_7SwizzleILi3ELi4ELi3EEENS4_18smem_ptr_flag_bitsILi16EEENSR_INS5_IJNSA_ILi8EEESF_EEENS5_IJSF_SB_EEEEEEEvNS4_8identityESY_S18_vS19_EENS_8epilogue10collective18CollectiveEpilogueINS1B_23Sm100TmaWarpSpecializedILi4ELi2ELi32ELb1ELb0EEEJSG_NS5_IJNSR_ISE_SB_EENSR_INSA_ILi32EEESB_EEEEESH_SI_SH_SI_NS1B_6fusion15FusionCallbacksIS1F_NS1K_23LinCombPerRowBiasEltActINS1B_6thread4ReLuESH_fSH_SH_fLi8ELNS_15FloatRoundStyleE2EEESG_S1J_JEEENS4_5SM1004TMEM4LOAD26SM100_TMEM_LOAD_32dp32b32xESY_NSZ_INS10_ILi2ELi4ELi3EEES13_NSR_INS5_IJS14_S1H_EEENS5_IJS1H_SB_EEEEEEENS4_39AutoVectorizingCopyWithAssumedAlignmentILi128EEENS4_14SM90_TMA_STOREES20_S22_S22_EEEvvEEEEvNT_6ParamsE)
        /*0044*/ 	.word	0x00000000
.L_29:


//--------------------- .nv.compat                --------------------------
	.section	.nv.compat,"",@"SHT_CUDA_COMPAT_INFO"
	.align	4
        /*0000*/ 	.byte	0x02, 0x09, 0x01, 0x00, 0x02, 0x02, 0x02, 0x00, 0x02, 0x05, 0x05, 0x00, 0x03, 0x07, 0x01, 0x01
        /*0010*/ 	.byte	0x02, 0x03, 0x01, 0x00, 0x02, 0x06, 0x01, 0x00, 0x04, 0x0b, 0x08, 0x00, 0x09, 0x00, 0x00, 0x00
        /*0020*/ 	.byte	0x00, 0x00, 0x00, 0x00


//--------------------- .nv.info._ZN7cutlass13device_kernelINS_4gemm6kernel13GemmUniversalIN4cute5tupleIJiiiiEEENS1_10collective13CollectiveMmaINS1_35MainloopSm100TmaUmmaWarpSpecializedILi6ELi2ELi4ENS5_IJNS4_1CILi1EEESB_SB_EEEEENS5_IJNSA_ILi128EEESE_NSA_ILi64EEEEEENS_10bfloat16_tENS5_IJlSB_lEEESH_SI_NS4_8TiledMMAINS4_8MMA_AtomIJNS4_20SM100_MMA_F16BF16_SSISH_SH_fLi128ELi128ELNS4_4UMMA5MajorE0ELSN_0ELNSM_7ScaleInE0ELSO_0EEEEEENS4_6LayoutISC_NS5_IJNSA_ILi0EEESS_SS_EEEEENS5_IJNS4_10UnderscoreESV_SV_EEEEENS4_13SM90_TMA_LOADENS4_14ComposedLayoutINS4_7SwizzleILi3ELi4ELi3EEENS4_18smem_ptr_flag_bitsILi16EEENSR_INS5_IJNSA_ILi8EEESF_EEENS5_IJSF_SB_EEEEEEEvNS4_8identityESY_S18_vS19_EENS_8epilogue10collective18CollectiveEpilogueINS1B_23Sm100TmaWarpSpecializedILi4ELi2ELi32ELb1ELb0EEEJSG_NS5_IJNSR_ISE_SB_EENSR_INSA_ILi32EEESB_EEEEESH_SI_SH_SI_NS1B_6fusion15FusionCallbacksIS1F_NS1K_23LinCombPerRowBiasEltActINS1B_6thread4ReLuESH_fSH_SH_fLi8ELNS_15FloatRoundStyleE2EEESG_S1J_JEEENS4_5SM1004TMEM4LOAD26SM100_TMEM_LOAD_32dp32b32xESY_NSZ_INS10_ILi2ELi4ELi3EEES13_NSR_INS5_IJS14_S1H_EEENS5_IJS1H_SB_EEEEEEENS4_39AutoVectorizingCopyWithAssumedAlignmentILi128EEENS4_14SM90_TMA_STOREES20_S22_S22_EEEvvEEEEvNT_6ParamsE --------------------------
	.section	.nv.info._ZN7cutlass13device_kernelINS_4gemm6kernel13GemmUniversalIN4cute5tupleIJiiiiEEENS1_10collective13CollectiveMmaINS1_35MainloopSm100TmaUmmaWarpSpecializedILi6ELi2ELi4ENS5_IJNS4_1CILi1EEESB_SB_EEEEENS5_IJNSA_ILi128EEESE_NSA_ILi64EEEEEENS_10bfloat16_tENS5_IJlSB_lEEESH_SI_NS4_8TiledMMAINS4_8MMA_AtomIJNS4_20SM100_MMA_F16BF16_SSISH_SH_fLi128ELi128ELNS4_4UMMA5MajorE0ELSN_0ELNSM_7ScaleInE0ELSO_0EEEEEENS4_6LayoutISC_NS5_IJNSA_ILi0EEESS_SS_EEEEENS5_IJNS4_10UnderscoreESV_SV_EEEEENS4_13SM90_TMA_LOADENS4_14ComposedLayoutINS4_7SwizzleILi3ELi4ELi3EEENS4_18smem_ptr_flag_bitsILi16EEENSR_INS5_IJNSA_ILi8EEESF_EEENS5_IJSF_SB_EEEEEEEvNS4_8identityESY_S18_vS19_EENS_8epilogue10collective18CollectiveEpilogueINS1B_23Sm100TmaWarpSpecializedILi4ELi2ELi32ELb1ELb0EEEJSG_NS5_IJNSR_ISE_SB_EENSR_INSA_ILi32EEESB_EEEEESH_SI_SH_SI_NS1B_6fusion15FusionCallbacksIS1F_NS1K_23LinCombPerRowBiasEltActINS1B_6thread4ReLuESH_fSH_SH_fLi8ELNS_15FloatRoundStyleE2EEESG_S1J_JEEENS4_5SM1004TMEM4LOAD26SM100_TMEM_LOAD_32dp32b32xESY_NSZ_INS10_ILi2ELi4ELi3EEES13_NSR_INS5_IJS14_S1H_EEENS5_IJS1H_SB_EEEEEEENS4_39AutoVectorizingCopyWithAssumedAlignmentILi128EEENS4_14SM90_TMA_STOREES20_S22_S22_EEEvvEEEEvNT_6ParamsE,"",@"SHT_CUDA_INFO"
	.sectionflags	@""
	.align	4


	//----- nvinfo : EIATTR_CUDA_API_VERSION
	.align		4
        /*0000*/ 	.byte	0x04, 0x37
        /*0002*/ 	.short	(.L_31 - .L_30)
.L_30:
        /*0004*/ 	.word	0x00000082


	//----- nvinfo : EIATTR_KPARAM_INFO
	.align		4
.L_31:
        /*0008*/ 	.byte	0x04, 0x17
        /*000a*/ 	.short	(.L_33 - .L_32)
.L_32:
        /*000c*/ 	.word	0x00000000
        /*0010*/ 	.short	0x0000
        /*0012*/ 	.short	0x0000
        /*0014*/ 	.byte	0x00, 0xf0, 0x01, 0x20


	//----- nvinfo : EIATTR_AT_ENTRY_FRAGMENTS
	.align		4
.L_33:
        /*0018*/ 	.byte	0x04, 0x4f
        /*001a*/ 	.short	(.L_35 - .L_34)


	//   ....[0]....
.L_34:
        /*001c*/ 	.word	0x00000006


	//----- nvinfo : EIATTR_RESERVED_SMEM_USED
	.align		4
.L_35:
        /*0020*/ 	.byte	0x01, 0x41
	.zero		2


	//----- nvinfo : EIATTR_SPARSE_MMA_MASK
	.align		4
        /*0024*/ 	.byte	0x03, 0x50
        /*0026*/ 	.short	0x0000


	//----- nvinfo : EIATTR_TCGEN05_1CTA_USED
	.align		4
        /*0028*/ 	.byte	0x01, 0x51
	.zero		2


	//----- nvinfo : EIATTR_MAXREG_COUNT
	.align		4
        /*002c*/ 	.byte	0x03, 0x1b
        /*002e*/ 	.short	0x00ff


	//----- nvinfo : EIATTR_NUM_BARRIERS
	.align		4
        /*0030*/ 	.byte	0x02, 0x4c
        /*0032*/ 	.byte	0x07
	.zero		1


	//----- nvinfo : EIATTR_EXTERNS
	.align		4
        /*0034*/ 	.byte	0x04, 0x0f
        /*0036*/ 	.short	(.L_37 - .L_36)


	//   ....[0]....
	.align		4
.L_36:
        /*0038*/ 	.word	index@(__assertfail)


	//----- nvinfo : EIATTR_MERCURY_ISA_VERSION
	.align		4
.L_37:
        /*003c*/ 	.byte	0x03, 0x5f
        /*003e*/ 	.short	0x0101


	//----- nvinfo : EIATTR_INT_WARP_WIDE_INSTR_OFFSETS
	.align		4
        /*0040*/ 	.byte	0x04, 0x31
        /*0042*/ 	.short	(.L_39 - .L_38)


	//   ....[0]....
.L_38:
        /*0044*/ 	.word	0x00001dc0


	//   ....[1]....
        /*0048*/ 	.word	0x00003920


	//   ....[2]....
        /*004c*/ 	.word	0x00003950


	//   ....[3]....
        /*0050*/ 	.word	0x000039a0


	//   ....[4]....
        /*0054*/ 	.word	0x000042c0


	//   ....[5]....
        /*0058*/ 	.word	0x00004320


	//   ....[6]....
        /*005c*/ 	.word	0x00004410


	//   ....[7]....
        /*0060*/ 	.word	0x00004480


	//   ....[8]....
        /*0064*/ 	.word	0x00004590


	//   ....[9]....
        /*0068*/ 	.word	0x00004620


	//   ....[10]....
        /*006c*/ 	.word	0x00004800


	//   ....[11]....
        /*0070*/ 	.word	0x00004950


	//   ....[12]....
        /*0074*/ 	.word	0x000058f0


	//----- nvinfo : EIATTR_COOP_GROUP_MASK_REGIDS
	.align		4
.L_39:
        /*0078*/ 	.byte	0x04, 0x29
        /*007a*/ 	.short	(.L_41 - .L_40)


	//   ....[0]....
.L_40:
        /*007c*/ 	.word	0xffffffff


	//   ....[1]....
        /*0080*/ 	.word	0xffffffff


	//   ....[2]....
        /*0084*/ 	.word	0xffffffff


	//   ....[3]....
        /*0088*/ 	.word	0xffffffff


	//   ....[4]....
        /*008c*/ 	.word	0xffffffff


	//   ....[5]....
        /*0090*/ 	.word	0xffffffff


	//   ....[6]....
        /*0094*/ 	.word	0xffffffff


	//   ....[7]....
        /*0098*/ 	.word	0xffffffff


	//   ....[8]....
        /*009c*/ 	.word	0xffffffff


	//   ....[9]....
        /*00a0*/ 	.word	0xffffffff


	//   ....[10]....
        /*00a4*/ 	.word	0xffffffff


	//   ....[11]....
        /*00a8*/ 	.word	0xffffffff


	//   ....[12]....
        /*00ac*/ 	.word	0xffffffff


	//----- nvinfo : EIATTR_COOP_GROUP_INSTR_OFFSETS
	.align		4
.L_41:
        /*00b0*/ 	.byte	0x04, 0x28
        /*00b2*/ 	.short	(.L_43 - .L_42)


	//   ....[0]....
.L_42:
        /*00b4*/ 	.word	0x00000090


	//   ....[1]....
        /*00b8*/ 	.word	0x000004a0


	//   ....[2]....
        /*00bc*/ 	.word	0x00000650


	//   ....[3]....
        /*00c0*/ 	.word	0x000007f0


	//   ....[4]....
        /*00c4*/ 	.word	0x000008f0


	//   ....[5]....
        /*00c8*/ 	.word	0x00000a60


	//   ....[6]....
        /*00cc*/ 	.word	0x00000c00


	//   ....[7]....
        /*00d0*/ 	.word	0x00001ca0


	//   ....[8]....
        /*00d4*/ 	.word	0x00002ba0


	//   ....[9]....
        /*00d8*/ 	.word	0x00002db0


	//   ....[10]....
        /*00dc*/ 	.word	0x00002de0


	//   ....[11]....
        /*00e0*/ 	.word	0x00003810


	//   ....[12]....
        /*00e4*/ 	.word	0x00003a40


	//----- nvinfo : EIATTR_VRC_CTA_INIT_COUNT
	.align		4
.L_43:
        /*00e8*/ 	.byte	0x02, 0x4a
        /*00ea*/ 	.byte	0x80
	.zero		1


	//----- nvinfo : EIATTR_SYSCALL_OFFSETS
	.align		4
        /*00ec*/ 	.byte	0x04, 0x46
        /*00ee*/ 	.short	(.L_45 - .L_44)


	//   ....[0]....
.L_44:
        /*00f0*/ 	.word	0x00005420


	//   ....[1]....
        /*00f4*/ 	.word	0x00005510


	//   ....[2]....
        /*00f8*/ 	.word	0x00005e60


	//   ....[3]....
        /*00fc*/ 	.word	0x00006ae0


	//   ....[4]....
        /*0100*/ 	.word	0x00007730


	//   ....[5]....
        /*0104*/ 	.word	0x00008380


	//----- nvinfo : EIATTR_MBARRIER_INSTR_OFFSETS
	.align		4
.L_45:
        /*0108*/ 	.byte	0x04, 0x39
        /*010a*/ 	.short	(.L_47 - .L_46)


	//   ....[0]....
.L_46:
        /*010c*/ 	.word	0x00000580
        /*0110*/ 	.word	0x000000ff
        /*0114*/ 	.word	0x00000000
        /*0118*/ 	.short	0x0100
        /*011a*/ 	.byte	0x05
	.zero		1


	//   ....[1]....
        /*011c*/ 	.word	0x00000590
        /*0120*/ 	.word	0x000000ff
        /*0124*/ 	.word	0x00000030
        /*0128*/ 	.short	0x0100
        /*012a*/ 	.byte	0x05
	.zero		1


	//   ....[2]....
        /*012c*/ 	.word	0x000005a0
        /*0130*/ 	.word	0x000000ff
        /*0134*/ 	.word	0x00000008
        /*0138*/ 	.short	0x0100
        /*013a*/ 	.byte	0x05
	.zero		1


	//   ....[3]....
        /*013c*/ 	.word	0x000005b0
        /*0140*/ 	.word	0x000000ff
        /*0144*/ 	.word	0x00000038
        /*0148*/ 	.short	0x0100
        /*014a*/ 	.byte	0x05
	.zero		1


	//   ....[4]....
        /*014c*/ 	.word	0x000005c0
        /*0150*/ 	.word	0x000000ff
        /*0154*/ 	.word	0x00000010
        /*0158*/ 	.short	0x0100
        /*015a*/ 	.byte	0x05
	.zero		1


	//   ....[5]....
        /*015c*/ 	.word	0x000005d0
        /*0160*/ 	.word	0x000000ff
        /*0164*/ 	.word	0x00000040
        /*0168*/ 	.short	0x0100
        /*016a*/ 	.byte	0x05
	.zero		1


	//   ....[6]....
        /*016c*/ 	.word	0x000005e0
        /*0170*/ 	.word	0x000000ff
        /*0174*/ 	.word	0x00000018
        /*0178*/ 	.short	0x0100
        /*017a*/ 	.byte	0x05
	.zero		1


	//   ....[7]....
        /*017c*/ 	.word	0x000005f0
        /*0180*/ 	.word	0x000000ff
        /*0184*/ 	.word	0x00000048
        /*0188*/ 	.short	0x0100
        /*018a*/ 	.byte	0x05
	.zero		1


	//   ....[8]....
        /*018c*/ 	.word	0x00000600
        /*0190*/ 	.word	0x000000ff
        /*0194*/ 	.word	0x00000020
        /*0198*/ 	.short	0x0100
        /*019a*/ 	.byte	0x05
	.zero		1


	//   ....[9]....
        /*019c*/ 	.word	0x00000610
        /*01a0*/ 	.word	0x000000ff
        /*01a4*/ 	.word	0x00000050
        /*01a8*/ 	.short	0x0100
        /*01aa*/ 	.byte	0x05
	.zero		1


	//   ....[10]....
        /*01ac*/ 	.word	0x00000620
        /*01b0*/ 	.word	0x000000ff
        /*01b4*/ 	.word	0x00000028
        /*01b8*/ 	.short	0x0100
        /*01ba*/ 	.byte	0x05
	.zero		1


	//   ....[11]....
        /*01bc*/ 	.word	0x00000630
        /*01c0*/ 	.word	0x000000ff
        /*01c4*/ 	.word	0x00000058
        /*01c8*/ 	.short	0x0100
        /*01ca*/ 	.byte	0x05
	.zero		1


	//   ....[12]....
        /*01cc*/ 	.word	0x00000760
        /*01d0*/ 	.word	0x000000ff
        /*01d4*/ 	.word	0x00000060
        /*01d8*/ 	.short	0x0100
        /*01da*/ 	.byte	0x07
	.zero		1


	//   ....[13]....
        /*01dc*/ 	.word	0x00000770
        /*01e0*/ 	.word	0x000000ff
        /*01e4*/ 	.word	0x00000080
        /*01e8*/ 	.short	0x0100
        /*01ea*/ 	.byte	0x07
	.zero		1


	//   ....[14]....
        /*01ec*/ 	.word	0x00000780
        /*01f0*/ 	.word	0x000000ff
        /*01f4*/ 	.word	0x00000068
        /*01f8*/ 	.short	0x0100
        /*01fa*/ 	.byte	0x07
	.zero		1


	//   ....[15]....
        /*01fc*/ 	.word	0x00000790
        /*0200*/ 	.word	0x000000ff
        /*0204*/ 	.word	0x00000088
        /*0208*/ 	.short	0x0100
        /*020a*/ 	.byte	0x07
	.zero		1


	//   ....[16]....
        /*020c*/ 	.word	0x000007a0
        /*0210*/ 	.word	0x000000ff
        /*0214*/ 	.word	0x00000070
        /*0218*/ 	.short	0x0100
        /*021a*/ 	.byte	0x07
	.zero		1


	//   ....[17]....
        /*021c*/ 	.word	0x000007b0
        /*0220*/ 	.word	0x000000ff
        /*0224*/ 	.word	0x00000090
        /*0228*/ 	.short	0x0100
        /*022a*/ 	.byte	0x07
	.zero		1


	//   ....[18]....
        /*022c*/ 	.word	0x000007c0
        /*0230*/ 	.word	0x000000ff
        /*0234*/ 	.word	0x00000078
        /*0238*/ 	.short	0x0100
        /*023a*/ 	.byte	0x07
	.zero		1


	//   ....[19]....
        /*023c*/ 	.word	0x000007d0
        /*0240*/ 	.word	0x000000ff
        /*0244*/ 	.word	0x00000098
        /*0248*/ 	.short	0x0100
        /*024a*/ 	.byte	0x07
	.zero		1


	//   ....[20]....
        /*024c*/ 	.word	0x000008c0
        /*0250*/ 	.word	0x000000ff
        /*0254*/ 	.word	0x000000a0
        /*0258*/ 	.short	0x0100
        /*025a*/ 	.byte	0x05
	.zero		1


	//   ....[21]....
        /*025c*/ 	.word	0x000008d0
        /*0260*/ 	.word	0x000000ff
        /*0264*/ 	.word	0x000000a8
        /*0268*/ 	.short	0x0100
        /*026a*/ 	.byte	0x05
	.zero		1


	//   ....[22]....
        /*026c*/ 	.word	0x00000a10
        /*0270*/ 	.word	0x000000ff
        /*0274*/ 	.word	0x000000b0
        /*0278*/ 	.short	0x0100
        /*027a*/ 	.byte	0x05
	.zero		1


	//   ....[23]....
        /*027c*/ 	.word	0x00000a20
        /*0280*/ 	.word	0x000000ff
        /*0284*/ 	.word	0x000000c0
        /*0288*/ 	.short	0x0100
        /*028a*/ 	.byte	0x05
	.zero		1


	//   ....[24]....
        /*028c*/ 	.word	0x00000a30
        /*0290*/ 	.word	0x000000ff
        /*0294*/ 	.word	0x000000b8
        /*0298*/ 	.short	0x0100
        /*029a*/ 	.byte	0x05
	.zero		1


	//   ....[25]....
        /*029c*/ 	.word	0x00000a40
        /*02a0*/ 	.word	0x000000ff
        /*02a4*/ 	.word	0x000000c8
        /*02a8*/ 	.short	0x0100
        /*02aa*/ 	.byte	0x05
	.zero		1


	//   ....[26]....
        /*02ac*/ 	.word	0x00000b70
        /*02b0*/ 	.word	0x000000ff
        /*02b4*/ 	.word	0x000000d0
        /*02b8*/ 	.short	0x0100
        /*02ba*/ 	.byte	0x07
	.zero		1


	//   ....[27]....
        /*02bc*/ 	.word	0x00000b80
        /*02c0*/ 	.word	0x000000ff
        /*02c4*/ 	.word	0x000000f0
        /*02c8*/ 	.short	0x0100
        /*02ca*/ 	.byte	0x07
	.zero		1


	//   ....[28]....
        /*02cc*/ 	.word	0x00000b90
        /*02d0*/ 	.word	0x000000ff
        /*02d4*/ 	.word	0x000000d8
        /*02d8*/ 	.short	0x0100
        /*02da*/ 	.byte	0x07
	.zero		1


	//   ....[29]....
        /*02dc*/ 	.word	0x00000ba0
        /*02e0*/ 	.word	0x000000ff
        /*02e4*/ 	.word	0x000000f8
        /*02e8*/ 	.short	0x0100
        /*02ea*/ 	.byte	0x07
	.zero		1


	//   ....[30]....
        /*02ec*/ 	.word	0x00000bb0
        /*02f0*/ 	.word	0x000000ff
        /*02f4*/ 	.word	0x000000e0
        /*02f8*/ 	.short	0x0100
        /*02fa*/ 	.byte	0x07
	.zero		1


	//   ....[31]....
        /*02fc*/ 	.word	0x00000bc0
        /*0300*/ 	.word	0x000000ff
        /*0304*/ 	.word	0x00000100
        /*0308*/ 	.short	0x0100
        /*030a*/ 	.byte	0x07
	.zero		1


	//   ....[32]....
        /*030c*/ 	.word	0x00000bd0
        /*0310*/ 	.word	0x000000ff
        /*0314*/ 	.word	0x000000e8
        /*0318*/ 	.short	0x0100
        /*031a*/ 	.byte	0x07
	.zero		1


	//   ....[33]....
        /*031c*/ 	.word	0x00000be0
        /*0320*/ 	.word	0x000000ff
        /*0324*/ 	.word	0x00000108
        /*0328*/ 	.short	0x0100
        /*032a*/ 	.byte	0x07
	.zero		1


	//   ....[34]....
        /*032c*/ 	.word	0x00000cd0
        /*0330*/ 	.word	0x000000ff
        /*0334*/ 	.word	0x00000110
        /*0338*/ 	.short	0x0100
        /*033a*/ 	.byte	0x05
	.zero		1


	//   ....[35]....
        /*033c*/ 	.word	0x00000ce0
        /*0340*/ 	.word	0x000000ff
        /*0344*/ 	.word	0x00000120
        /*0348*/ 	.short	0x0100
        /*034a*/ 	.byte	0x05
	.zero		1


	//   ....[36]....
        /*034c*/ 	.word	0x00000cf0
        /*0350*/ 	.word	0x000000ff
        /*0354*/ 	.word	0x00000118
        /*0358*/ 	.short	0x0100
        /*035a*/ 	.byte	0x05
	.zero		1


	//   ....[37]....
        /*035c*/ 	.word	0x00000d00
        /*0360*/ 	.word	0x000000ff
        /*0364*/ 	.word	0x00000128
        /*0368*/ 	.short	0x0100
        /*036a*/ 	.byte	0x05
	.zero		1


	//   ....[38]....
        /*036c*/ 	.word	0x000015b0
        /*0370*/ 	.word	0x00000002
        /*0374*/ 	.word	0x00000120
        /*0378*/ 	.short	0x010a
        /*037a*/ 	.byte	0xff
	.zero		1


	//   ....[39]....
        /*037c*/ 	.word	0x000015e0
        /*0380*/ 	.word	0x00000002
        /*0384*/ 	.word	0x00000110
        /*0388*/ 	.short	0x0101
        /*038a*/ 	.byte	0xff
	.zero		1


	//   ....[40]....
        /*038c*/ 	.word	0x000016b0
        /*0390*/ 	.word	0x000000ff
        /*0394*/ 	.word	0x00000030
        /*0398*/ 	.short	0x010a
        /*039a*/ 	.byte	0x08
	.zero		1


	//   ....[41]....
        /*039c*/ 	.word	0x00001750
        /*03a0*/ 	.word	0x000000ff
        /*03a4*/ 	.word	0x00000030
        /*03a8*/ 	.short	0x010a
        /*03aa*/ 	.byte	0x29
	.zero		1


	//   ....[42]....
        /*03ac*/ 	.word	0x000018b0
        /*03b0*/ 	.word	0x000000ff
        /*03b4*/ 	.word	0x00000030
        /*03b8*/ 	.short	0x010a
        /*03ba*/ 	.byte	0x08
	.zero		1


	//   ....[43]....
        /*03bc*/ 	.word	0x000019c0
        /*03c0*/ 	.word	0x000000ff
        /*03c4*/ 	.word	0x000000a8
        /*03c8*/ 	.short	0x0101
        /*03ca*/ 	.byte	0x04
	.zero		1


	//   ....[44]....
        /*03cc*/ 	.word	0x000019d0
        /*03d0*/ 	.word	0x000000ff
        /*03d4*/ 	.word	0x00000030
        /*03d8*/ 	.short	0x010a
        /*03da*/ 	.byte	0x08
	.zero		1


	//   ....[45]....
        /*03dc*/ 	.word	0x00001a50
        /*03e0*/ 	.word	0x000000ff
        /*03e4*/ 	.word	0x00000030
        /*03e8*/ 	.short	0x010a
        /*03ea*/ 	.byte	0x11
	.zero		1


	//   ....[46]....
        /*03ec*/ 	.word	0x00001bb0
        /*03f0*/ 	.word	0x000000ff
        /*03f4*/ 	.word	0x00000030
        /*03f8*/ 	.short	0x010a
        /*03fa*/ 	.byte	0x08
	.zero		1


	//   ....[47]....
        /*03fc*/ 	.word	0x00001cd0
        /*0400*/ 	.word	0x00000002
        /*0404*/ 	.word	0x000000b0
        /*0408*/ 	.short	0x010a
        /*040a*/ 	.byte	0xff
	.zero		1


	//   ....[48]....
        /*040c*/ 	.word	0x00001d90
        /*0410*/ 	.word	0x00000002
        /*0414*/ 	.word	0x00000000
        /*0418*/ 	.short	0x0101
        /*041a*/ 	.byte	0xff
	.zero		1


	//   ....[49]....
        /*041c*/ 	.word	0x000022f0
        /*0420*/ 	.word	0x000000ff
        /*0424*/ 	.word	0x00000000
        /*0428*/ 	.short	0x010a
        /*042a*/ 	.byte	0x05
	.zero		1


	//   ....[50]....
        /*042c*/ 	.word	0x00002380
        /*0430*/ 	.word	0x000000ff
        /*0434*/ 	.word	0x00000000
        /*0438*/ 	.short	0x010a
        /*043a*/ 	.byte	0x05
	.zero		1


	//   ....[51]....
        /*043c*/ 	.word	0x00002410
        /*0440*/ 	.word	0x000000ff
        /*0444*/ 	.word	0x00000000
        /*0448*/ 	.short	0x010a
        /*044a*/ 	.byte	0x05
	.zero		1


	//   ....[52]....
        /*044c*/ 	.word	0x000024a0
        /*0450*/ 	.word	0x000000ff
        /*0454*/ 	.word	0x00000000
        /*0458*/ 	.short	0x010a
        /*045a*/ 	.byte	0x05
	.zero		1


	//   ....[53]....
        /*045c*/ 	.word	0x00002530
        /*0460*/ 	.word	0x000000ff
        /*0464*/ 	.word	0x00000000
        /*0468*/ 	.short	0x010a
        /*046a*/ 	.byte	0x05
	.zero		1


	//   ....[54]....
        /*046c*/ 	.word	0x000025d0
        /*0470*/ 	.word	0x00000000
        /*0474*/ 	.word	0x00000000
        /*0478*/ 	.short	0x010a
        /*047a*/ 	.byte	0xff
	.zero		1


	//   ....[55]....
        /*047c*/ 	.word	0x000026f0
        /*0480*/ 	.word	0x00000000
        /*0484*/ 	.word	0x00000110
        /*0488*/ 	.short	0x010a
        /*048a*/ 	.byte	0xff
	.zero		1


	//   ....[56]....
        /*048c*/ 	.word	0x00002760
        /*0490*/ 	.word	0x00000000
        /*0494*/ 	.word	0x00000000
        /*0498*/ 	.short	0x0101
        /*049a*/ 	.byte	0xff
	.zero		1


	//   ....[57]....
        /*049c*/ 	.word	0x00002780
        /*04a0*/ 	.word	0x000000ff
        /*04a4*/ 	.word	0x000000c0
        /*04a8*/ 	.short	0x010a
        /*04aa*/ 	.byte	0x05
	.zero		1


	//   ....[58]....
        /*04ac*/ 	.word	0x000028a0
        /*04b0*/ 	.word	0x00000000
        /*04b4*/ 	.word	0x000000b0
        /*04b8*/ 	.short	0x010a
        /*04ba*/ 	.byte	0xff
	.zero		1


	//   ....[59]....
        /*04bc*/ 	.word	0x000029a0
        /*04c0*/ 	.word	0x00000000
        /*04c4*/ 	.word	0x00000000
        /*04c8*/ 	.short	0x0101
        /*04ca*/ 	.byte	0xff
	.zero		1


	//   ....[60]....
        /*04cc*/ 	.word	0x00002a30
        /*04d0*/ 	.word	0x000000ff
        /*04d4*/ 	.word	0x000000c0
        /*04d8*/ 	.short	0x0106
        /*04da*/ 	.byte	0x05
	.zero		1


	//   ....[61]....
        /*04dc*/ 	.word	0x00002a50
        /*04e0*/ 	.word	0x000000ff
        /*04e4*/ 	.word	0x000000c0
        /*04e8*/ 	.short	0x010a
        /*04ea*/ 	.byte	0x05
	.zero		1


	//   ....[62]....
        /*04ec*/ 	.word	0x00002ae0
        /*04f0*/ 	.word	0x000000ff
        /*04f4*/ 	.word	0x000000c0
        /*04f8*/ 	.short	0x0106
        /*04fa*/ 	.byte	0x04
	.zero		1


	//   ....[63]....
        /*04fc*/ 	.word	0x00002b20
        /*0500*/ 	.word	0x00000000
        /*0504*/ 	.word	0x000000c0
        /*0508*/ 	.short	0x010a
        /*050a*/ 	.byte	0xff
	.zero		1


	//   ....[64]....
        /*050c*/ 	.word	0x00003060
        /*0510*/ 	.word	0x00000000
        /*0514*/ 	.word	0x000000b0
        /*0518*/ 	.short	0x010a
        /*051a*/ 	.byte	0xff
	.zero		1


	//   ....[65]....
        /*051c*/ 	.word	0x00003170
        /*0520*/ 	.word	0x00000003
        /*0524*/ 	.word	0x00000000
        /*0528*/ 	.short	0x0101
        /*052a*/ 	.byte	0xff
	.zero		1


	//   ....[66]....
        /*052c*/ 	.word	0x00003180
        /*0530*/ 	.word	0x000000ff
        /*0534*/ 	.word	0x00000000
        /*0538*/ 	.short	0x010a
        /*053a*/ 	.byte	0x06
	.zero		1


	//   ....[67]....
        /*053c*/ 	.word	0x000031a0
        /*0540*/ 	.word	0x000000ff
        /*0544*/ 	.word	0x000000f0
        /*0548*/ 	.short	0x010a
        /*054a*/ 	.byte	0x07
	.zero		1


	//   ....[68]....
        /*054c*/ 	.word	0x00003270
        /*0550*/ 	.word	0x000000ff
        /*0554*/ 	.word	0x00000000
        /*0558*/ 	.short	0x010a
        /*055a*/ 	.byte	0x06
	.zero		1


	//   ....[69]....
        /*055c*/ 	.word	0x000033a0
        /*0560*/ 	.word	0x000000ff
        /*0564*/ 	.word	0x00000000
        /*0568*/ 	.short	0x010a
        /*056a*/ 	.byte	0x1a
	.zero		1


	//   ....[70]....
        /*056c*/ 	.word	0x00003640
        /*0570*/ 	.word	0x000000ff
        /*0574*/ 	.word	0x00000000
        /*0578*/ 	.short	0x010a
        /*057a*/ 	.byte	0x06
	.zero		1


	//   ....[71]....
        /*057c*/ 	.word	0x000036d0
        /*0580*/ 	.word	0x000000ff
        /*0584*/ 	.word	0x00000000
        /*0588*/ 	.short	0x010a
        /*058a*/ 	.byte	0x06
	.zero		1


	//   ....[72]....
        /*058c*/ 	.word	0x00003760
        /*0590*/ 	.word	0x000000ff
        /*0594*/ 	.word	0x00000000
        /*0598*/ 	.short	0x010a
        /*059a*/ 	.byte	0x06
	.zero		1


	//   ....[73]....
        /*059c*/ 	.word	0x000037f0
        /*05a0*/ 	.word	0x000000ff
        /*05a4*/ 	.word	0x00000000
        /*05a8*/ 	.short	0x010a
        /*05aa*/ 	.byte	0x07
	.zero		1


	//   ....[74]....
        /*05ac*/ 	.word	0x00003c70
        /*05b0*/ 	.word	0x00000000
        /*05b4*/ 	.word	0x000000b0
        /*05b8*/ 	.short	0x010a
        /*05ba*/ 	.byte	0xff
	.zero		1


	//   ....[75]....
        /*05bc*/ 	.word	0x00003d30
        /*05c0*/ 	.word	0x00000000
        /*05c4*/ 	.word	0x00000000
        /*05c8*/ 	.short	0x0101
        /*05ca*/ 	.byte	0xff
	.zero		1


	//   ....[76]....
        /*05cc*/ 	.word	0x00004050
        /*05d0*/ 	.word	0x000000ff
        /*05d4*/ 	.word	0x000000a8
        /*05d8*/ 	.short	0x010a
        /*05da*/ 	.byte	0x06
	.zero		1


	//   ....[77]....
        /*05dc*/ 	.word	0x00004240
        /*05e0*/ 	.word	0x000000ff
        /*05e4*/ 	.word	0x00000080
        /*05e8*/ 	.short	0x010a
        /*05ea*/ 	.byte	0x06
	.zero		1


	//   ....[78]....
        /*05ec*/ 	.word	0x000043c0
        /*05f0*/ 	.word	0x000000ff
        /*05f4*/ 	.word	0x00000060
        /*05f8*/ 	.short	0x010b
        /*05fa*/ 	.byte	0x06
	.zero		1


	//   ....[79]....
        /*05fc*/ 	.word	0x000043d0
        /*0600*/ 	.word	0x000000ff
        /*0604*/ 	.word	0x00000000
        /*0608*/ 	.short	0x0101
        /*060a*/ 	.byte	0x08
	.zero		1


	//   ....[80]....
        /*060c*/ 	.word	0x000043e0
        /*0610*/ 	.word	0x000000ff
        /*0614*/ 	.word	0x00000088
        /*0618*/ 	.short	0x010a
        /*061a*/ 	.byte	0x06
	.zero		1


	//   ....[81]....
        /*061c*/ 	.word	0x00004530
        /*0620*/ 	.word	0x000000ff
        /*0624*/ 	.word	0x00000068
        /*0628*/ 	.short	0x010b
        /*062a*/ 	.byte	0x06
	.zero		1


	//   ....[82]....
        /*062c*/ 	.word	0x00004540
        /*0630*/ 	.word	0x000000ff
        /*0634*/ 	.word	0x00000000
        /*0638*/ 	.short	0x0101
        /*063a*/ 	.byte	0x08
	.zero		1


	//   ....[83]....
        /*063c*/ 	.word	0x00004550
        /*0640*/ 	.word	0x000000ff
        /*0644*/ 	.word	0x00000090
        /*0648*/ 	.short	0x010a
        /*064a*/ 	.byte	0x06
	.zero		1


	//   ....[84]....
        /*064c*/ 	.word	0x000046e0
        /*0650*/ 	.word	0x000000ff
        /*0654*/ 	.word	0x00000070
        /*0658*/ 	.short	0x010b
        /*065a*/ 	.byte	0x06
	.zero		1


	//   ....[85]....
        /*065c*/ 	.word	0x00004740
        /*0660*/ 	.word	0x000000ff
        /*0664*/ 	.word	0x00000000
        /*0668*/ 	.short	0x0101
        /*066a*/ 	.byte	0x08
	.zero		1


	//   ....[86]....
        /*066c*/ 	.word	0x00004760
        /*0670*/ 	.word	0x000000ff
        /*0674*/ 	.word	0x00000098
        /*0678*/ 	.short	0x010a
        /*067a*/ 	.byte	0x06
	.zero		1


	//   ....[87]....
        /*067c*/ 	.word	0x000049a0
        /*0680*/ 	.word	0x000000ff
        /*0684*/ 	.word	0x00000078
        /*0688*/ 	.short	0x010b
        /*068a*/ 	.byte	0x06
	.zero		1


	//   ....[88]....
        /*068c*/ 	.word	0x000049c0
        /*0690*/ 	.word	0x000000ff
        /*0694*/ 	.word	0x00000000
        /*0698*/ 	.short	0x0101
        /*069a*/ 	.byte	0x07
	.zero		1


	//   ....[89]....
        /*069c*/ 	.word	0x000049f0
        /*06a0*/ 	.word	0x000000ff
        /*06a4*/ 	.word	0x00000080
        /*06a8*/ 	.short	0x010a
        /*06aa*/ 	.byte	0x06
	.zero		1


	//   ....[90]....
        /*06ac*/ 	.word	0x00004a10
        /*06b0*/ 	.word	0x000000ff
        /*06b4*/ 	.word	0x00000088
        /*06b8*/ 	.short	0x010a
        /*06ba*/ 	.byte	0x06
	.zero		1


	//   ....[91]....
        /*06bc*/ 	.word	0x00004a30
        /*06c0*/ 	.word	0x000000ff
        /*06c4*/ 	.word	0x00000090
        /*06c8*/ 	.short	0x010a
        /*06ca*/ 	.byte	0x06
	.zero		1


	//   ....[92]....
        /*06cc*/ 	.word	0x00004a70
        /*06d0*/ 	.word	0x00000000
        /*06d4*/ 	.word	0x00000098
        /*06d8*/ 	.short	0x010a
        /*06da*/ 	.byte	0xff
	.zero		1


	//   ....[93]....
        /*06dc*/ 	.word	0x00004de0
        /*06e0*/ 	.word	0x00000000
        /*06e4*/ 	.word	0x000000b0
        /*06e8*/ 	.short	0x010a
        /*06ea*/ 	.byte	0xff
	.zero		1


	//   ....[94]....
        /*06ec*/ 	.word	0x00004ef0
        /*06f0*/ 	.word	0x00000000
        /*06f4*/ 	.word	0x00000000
        /*06f8*/ 	.short	0x0101
        /*06fa*/ 	.byte	0xff
	.zero		1


	//   ....[95]....
        /*06fc*/ 	.word	0x000059f0
        /*0700*/ 	.word	0x000000ff
        /*0704*/ 	.word	0x00000060
        /*0708*/ 	.short	0x010a
        /*070a*/ 	.byte	0x29
	.zero		1


	//   ....[96]....
        /*070c*/ 	.word	0x00005b50
        /*0710*/ 	.word	0x0000003c
        /*0714*/ 	.word	0x000000d0
        /*0718*/ 	.short	0x010a
        /*071a*/ 	.byte	0xff
	.zero		1


	//   ....[97]....
        /*071c*/ 	.word	0x00005c50
        /*0720*/ 	.word	0x000000ff
        /*0724*/ 	.word	0x00000060
        /*0728*/ 	.short	0x010a
        /*072a*/ 	.byte	0x29
	.zero		1


	//   ....[98]....
        /*072c*/ 	.word	0x00005d40
        /*0730*/ 	.word	0x0000003c
        /*0734*/ 	.word	0x000000d0
        /*0738*/ 	.short	0x010a
        /*073a*/ 	.byte	0xff
	.zero		1


	//   ....[99]....
        /*073c*/ 	.word	0x00006810
        /*0740*/ 	.word	0x00000000
        /*0744*/ 	.word	0x00000000
        /*0748*/ 	.short	0x0101
        /*074a*/ 	.byte	0xff
	.zero		1


	//   ....[100]....
        /*074c*/ 	.word	0x00006820
        /*0750*/ 	.word	0x00000003
        /*0754*/ 	.word	0x00000060
        /*0758*/ 	.short	0x010a
        /*075a*/ 	.byte	0xff
	.zero		1


	//   ....[101]....
        /*075c*/ 	.word	0x00006900
        /*0760*/ 	.word	0x00000003
        /*0764*/ 	.word	0x00000060
        /*0768*/ 	.short	0x010a
        /*076a*/ 	.byte	0xff
	.zero		1


	//   ....[102]....
        /*076c*/ 	.word	0x00007460
        /*0770*/ 	.word	0x00000030
        /*0774*/ 	.word	0x00000000
        /*0778*/ 	.short	0x0101
        /*077a*/ 	.byte	0xff
	.zero		1


	//   ....[103]....
        /*077c*/ 	.word	0x00007480
        /*0780*/ 	.word	0x00000000
        /*0784*/ 	.word	0x00000060
        /*0788*/ 	.short	0x010a
        /*078a*/ 	.byte	0xff
	.zero		1


	//   ....[104]....
        /*078c*/ 	.word	0x00007550
        /*0790*/ 	.word	0x00000000
        /*0794*/ 	.word	0x00000060
        /*0798*/ 	.short	0x010a
        /*079a*/ 	.byte	0xff
	.zero		1


	//   ....[105]....
        /*079c*/ 	.word	0x000080b0
        /*07a0*/ 	.word	0x00000030
        /*07a4*/ 	.word	0x00000000
        /*07a8*/ 	.short	0x0101
        /*07aa*/ 	.byte	0xff
	.zero		1


	//   ....[106]....
        /*07ac*/ 	.word	0x000080d0
        /*07b0*/ 	.word	0x00000000
        /*07b4*/ 	.word	0x00000060
        /*07b8*/ 	.short	0x010a
        /*07ba*/ 	.byte	0xff
	.zero		1


	//   ....[107]....
        /*07bc*/ 	.word	0x000081a0
        /*07c0*/ 	.word	0x00000000
        /*07c4*/ 	.word	0x00000060
        /*07c8*/ 	.short	0x010a
        /*07ca*/ 	.byte	0xff
	.zero		1


	//   ....[108]....
        /*07cc*/ 	.word	0x00008500
        /*07d0*/ 	.word	0x000000ff
        /*07d4*/ 	.word	0x00000000
        /*07d8*/ 	.short	0x0101
        /*07da*/ 	.byte	0x05
	.zero		1


	//   ....[109]....
        /*07dc*/ 	.word	0x00008d60
        /*07e0*/ 	.word	0x00000000
        /*07e4*/ 	.word	0x00000000
        /*07e8*/ 	.short	0x0101
        /*07ea*/ 	.byte	0xff
	.zero		1


	//   ....[110]....
        /*07ec*/ 	.word	0x00008ff0
        /*07f0*/ 	.word	0x000000ff
        /*07f4*/ 	.word	0x00000000
        /*07f8*/ 	.short	0x0101
        /*07fa*/ 	.byte	0x04
	.zero		1


	//   ....[111]....
        /*07fc*/ 	.word	0x00009010
        /*0800*/ 	.word	0x00000002
        /*0804*/ 	.word	0x00000120
        /*0808*/ 	.short	0x010a
        /*080a*/ 	.byte	0xff
	.zero		1


	//   ....[112]....
        /*080c*/ 	.word	0x00009070
        /*0810*/ 	.word	0x00000002
        /*0814*/ 	.word	0x00000030
        /*0818*/ 	.short	0x010a
        /*081a*/ 	.byte	0xff
	.zero		1


	//   ....[113]....
        /*081c*/ 	.word	0x000090d0
        /*0820*/ 	.word	0x00000002
        /*0824*/ 	.word	0x00000030
        /*0828*/ 	.short	0x010a
        /*082a*/ 	.byte	0xff
	.zero		1


	//   ....[114]....
        /*082c*/ 	.word	0x00009120
        /*0830*/ 	.word	0x00000002
        /*0834*/ 	.word	0x000000b0
        /*0838*/ 	.short	0x010a
        /*083a*/ 	.byte	0xff
	.zero		1


	//   ....[115]....
        /*083c*/ 	.word	0x00009180
        /*0840*/ 	.word	0x00000000
        /*0844*/ 	.word	0x00000000
        /*0848*/ 	.short	0x010a
        /*084a*/ 	.byte	0xff
	.zero		1


	//   ....[116]....
        /*084c*/ 	.word	0x000091e0
        /*0850*/ 	.word	0x00000000
        /*0854*/ 	.word	0x00000000
        /*0858*/ 	.short	0x010a
        /*085a*/ 	.byte	0xff
	.zero		1


	//   ....[117]....
        /*085c*/ 	.word	0x00009240
        /*0860*/ 	.word	0x00000000
        /*0864*/ 	.word	0x00000000
        /*0868*/ 	.short	0x010a
        /*086a*/ 	.byte	0xff
	.zero		1


	//   ....[118]....
        /*086c*/ 	.word	0x000092a0
        /*0870*/ 	.word	0x00000000
        /*0874*/ 	.word	0x00000000
        /*0878*/ 	.short	0x010a
        /*087a*/ 	.byte	0xff
	.zero		1


	//   ....[119]....
        /*087c*/ 	.word	0x00009300
        /*0880*/ 	.word	0x00000000
        /*0884*/ 	.word	0x00000000
        /*0888*/ 	.short	0x010a
        /*088a*/ 	.byte	0xff
	.zero		1


	//   ....[120]....
        /*088c*/ 	.word	0x00009350
        /*0890*/ 	.word	0x00000000
        /*0894*/ 	.word	0x00000110
        /*0898*/ 	.short	0x010a
        /*089a*/ 	.byte	0xff
	.zero		1


	//   ....[121]....
        /*089c*/ 	.word	0x000093b0
        /*08a0*/ 	.word	0x00000000
        /*08a4*/ 	.word	0x000000c0
        /*08a8*/ 	.short	0x010a
        /*08aa*/ 	.byte	0xff
	.zero		1


	//   ....[122]....
        /*08ac*/ 	.word	0x00009400
        /*08b0*/ 	.word	0x00000000
        /*08b4*/ 	.word	0x000000b0
        /*08b8*/ 	.short	0x010a
        /*08ba*/ 	.byte	0xff
	.zero		1


	//   ....[123]....
        /*08bc*/ 	.word	0x00009460
        /*08c0*/ 	.word	0x00000000
        /*08c4*/ 	.word	0x000000c0
        /*08c8*/ 	.short	0x010a
        /*08ca*/ 	.byte	0xff
	.zero		1


	//   ....[124]....
        /*08cc*/ 	.word	0x000094b0
        /*08d0*/ 	.word	0x00000000
        /*08d4*/ 	.word	0x000000b0
        /*08d8*/ 	.short	0x010a
        /*08da*/ 	.byte	0xff
	.zero		1


	//   ....[125]....
        /*08dc*/ 	.word	0x00009510
        /*08e0*/ 	.word	0x00000002
        /*08e4*/ 	.word	0x000000f0
        /*08e8*/ 	.short	0x010a
        /*08ea*/ 	.byte	0xff
	.zero		1


	//   ....[126]....
        /*08ec*/ 	.word	0x00009570
        /*08f0*/ 	.word	0x00000000
        /*08f4*/ 	.word	0x00000000
        /*08f8*/ 	.short	0x010a
        /*08fa*/ 	.byte	0xff
	.zero		1


	//   ....[127]....
        /*08fc*/ 	.word	0x000095d0
        /*0900*/ 	.word	0x00000000
        /*0904*/ 	.word	0x00000000
        /*0908*/ 	.short	0x010a
        /*090a*/ 	.byte	0xff
	.zero		1


	//   ....[128]....
        /*090c*/ 	.word	0x00009630
        /*0910*/ 	.word	0x00000000
        /*0914*/ 	.word	0x00000000
        /*0918*/ 	.short	0x010a
        /*091a*/ 	.byte	0xff
	.zero		1


	//   ....[129]....
        /*091c*/ 	.word	0x00009690
        /*0920*/ 	.word	0x00000000
        /*0924*/ 	.word	0x00000000
        /*0928*/ 	.short	0x010a
        /*092a*/ 	.byte	0xff
	.zero		1


	//   ....[130]....
        /*092c*/ 	.word	0x000096f0
        /*0930*/ 	.word	0x00000000
        /*0934*/ 	.word	0x00000000
        /*0938*/ 	.short	0x010a
        /*093a*/ 	.byte	0xff
	.zero		1


	//   ....[131]....
        /*093c*/ 	.word	0x00009740
        /*0940*/ 	.word	0x00000000
        /*0944*/ 	.word	0x000000b0
        /*0948*/ 	.short	0x010a
        /*094a*/ 	.byte	0xff
	.zero		1


	//   ....[132]....
        /*094c*/ 	.word	0x000097a0
        /*0950*/ 	.word	0x00000000
        /*0954*/ 	.word	0x000000a8
        /*0958*/ 	.short	0x010a
        /*095a*/ 	.byte	0xff
	.zero		1


	//   ....[133]....
        /*095c*/ 	.word	0x00009800
        /*0960*/ 	.word	0x00000000
        /*0964*/ 	.word	0x00000080
        /*0968*/ 	.short	0x010a
        /*096a*/ 	.byte	0xff
	.zero		1


	//   ....[134]....
        /*096c*/ 	.word	0x00009860
        /*0970*/ 	.word	0x00000000
        /*0974*/ 	.word	0x00000088
        /*0978*/ 	.short	0x010a
        /*097a*/ 	.byte	0xff
	.zero		1


	//   ....[135]....
        /*097c*/ 	.word	0x000098c0
        /*0980*/ 	.word	0x00000000
        /*0984*/ 	.word	0x00000090
        /*0988*/ 	.short	0x010a
        /*098a*/ 	.byte	0xff
	.zero		1


	//   ....[136]....
        /*098c*/ 	.word	0x00009920
        /*0990*/ 	.word	0x00000000
        /*0994*/ 	.word	0x00000098
        /*0998*/ 	.short	0x010a
        /*099a*/ 	.byte	0xff
	.zero		1


	//   ....[137]....
        /*099c*/ 	.word	0x00009980
        /*09a0*/ 	.word	0x00000000
        /*09a4*/ 	.word	0x00000080
        /*09a8*/ 	.short	0x010a
        /*09aa*/ 	.byte	0xff
	.zero		1


	//   ....[138]....
        /*09ac*/ 	.word	0x000099e0
        /*09b0*/ 	.word	0x00000000
        /*09b4*/ 	.word	0x00000088
        /*09b8*/ 	.short	0x010a
        /*09ba*/ 	.byte	0xff
	.zero		1


	//   ....[139]....
        /*09bc*/ 	.word	0x00009a40
        /*09c0*/ 	.word	0x00000000
        /*09c4*/ 	.word	0x00000090
        /*09c8*/ 	.short	0x010a
        /*09ca*/ 	.byte	0xff
	.zero		1


	//   ....[140]....
        /*09cc*/ 	.word	0x00009a90
        /*09d0*/ 	.word	0x00000000
        /*09d4*/ 	.word	0x000000b0
        /*09d8*/ 	.short	0x010a
        /*09da*/ 	.byte	0xff
	.zero		1


	//   ....[141]....
        /*09dc*/ 	.word	0x00009af0
        /*09e0*/ 	.word	0x00000003
        /*09e4*/ 	.word	0x00000060
        /*09e8*/ 	.short	0x010a
        /*09ea*/ 	.byte	0xff
	.zero		1


	//   ....[142]....
        /*09ec*/ 	.word	0x00009b40
        /*09f0*/ 	.word	0x0000003c
        /*09f4*/ 	.word	0x000000d0
        /*09f8*/ 	.short	0x010a
        /*09fa*/ 	.byte	0xff
	.zero		1


	//   ....[143]....
        /*09fc*/ 	.word	0x00009b90
        /*0a00*/ 	.word	0x00000003
        /*0a04*/ 	.word	0x00000060
        /*0a08*/ 	.short	0x010a
        /*0a0a*/ 	.byte	0xff
	.zero		1


	//   ....[144]....
        /*0a0c*/ 	.word	0x00009be0
        /*0a10*/ 	.word	0x00000000
        /*0a14*/ 	.word	0x00000060
        /*0a18*/ 	.short	0x010a
        /*0a1a*/ 	.byte	0xff
	.zero		1


	//   ....[145]....
        /*0a1c*/ 	.word	0x00009c30
        /*0a20*/ 	.word	0x00000000
        /*0a24*/ 	.word	0x00000060
        /*0a28*/ 	.short	0x010a
        /*0a2a*/ 	.byte	0xff
	.zero		1


	//----- nvinfo : EIATTR_NUM_MBARRIERS
	.align		4
.L_47:
        /*0a2c*/ 	.byte	0x03, 0x38
        /*0a2e*/ 	.short	0x0026


	//----- nvinfo : EIATTR_EXIT_INSTR_OFFSETS
	.align		4
        /*0a30*/ 	.byte	0x04, 0x1c
        /*0a32*/ 	.short	(.L_49 - .L_48)


	//   ....[0]....
.L_48:
        /*0a34*/ 	.word	0x00002600


	//   ....[1]....
        /*0a38*/ 	.word	0x00002af0


	//   ....[2]....
        /*0a3c*/ 	.word	0x00002b50


	//   ....[3]....
        /*0a40*/ 	.word	0x00003a50


	//   ....[4]....
        /*0a44*/ 	.word	0x00004aa0


	//   ....[5]....
        /*0a48*/ 	.word	0x00004ae0


	//   ....[6]....
        /*0a4c*/ 	.word	0x00008ef0


	//   ....[7]....
        /*0a50*/ 	.word	0x00008f60


	//   ....[8]....
        /*0a54*/ 	.word	0x00008f90


	//   ....[9]....
        /*0a58*/ 	.word	0x00009000


	//----- nvinfo : EIATTR_MAX_THREADS
	.align		4
.L_49:
        /*0a5c*/ 	.byte	0x04, 0x05
        /*0a5e*/ 	.short	(.L_51 - .L_50)
.L_50:
        /*0a60*/ 	.word	0x00000100
        /*0a64*/ 	.word	0x00000001
        /*0a68*/ 	.word	0x00000001


	//----- nvinfo : EIATTR_CRS_STACK_SIZE
	.align		4
.L_51:
        /*0a6c*/ 	.byte	0x04, 0x1e
        /*0a6e*/ 	.short	(.L_53 - .L_52)
.L_52:
        /*0a70*/ 	.word	0x00000000


	//----- nvinfo : EIATTR_CBANK_PARAM_SIZE
	.align		4
.L_53:
        /*0a74*/ 	.byte	0x03, 0x19
        /*0a76*/ 	.short	0x0800


	//----- nvinfo : EIATTR_PARAM_CBANK
	.align		4
        /*0a78*/ 	.byte	0x04, 0x0a
        /*0a7a*/ 	.short	(.L_55 - .L_54)
	.align		4
.L_54:
        /*0a7c*/ 	.word	index@(.nv.constant0._ZN7cutlass13device_kernelINS_4gemm6kernel13GemmUniversalIN4cute5tupleIJiiiiEEENS1_10collective13CollectiveMmaINS1_35MainloopSm100TmaUmmaWarpSpecializedILi6ELi2ELi4ENS5_IJNS4_1CILi1EEESB_SB_EEEEENS5_IJNSA_ILi128EEESE_NSA_ILi64EEEEEENS_10bfloat16_tENS5_IJlSB_lEEESH_SI_NS4_8TiledMMAINS4_8MMA_AtomIJNS4_20SM100_MMA_F16BF16_SSISH_SH_fLi128ELi128ELNS4_4UMMA5MajorE0ELSN_0ELNSM_7ScaleInE0ELSO_0EEEEEENS4_6LayoutISC_NS5_IJNSA_ILi0EEESS_SS_EEEEENS5_IJNS4_10UnderscoreESV_SV_EEEEENS4_13SM90_TMA_LOADENS4_14ComposedLayoutINS4_7SwizzleILi3ELi4ELi3EEENS4_18smem_ptr_flag_bitsILi16EEENSR_INS5_IJNSA_ILi8EEESF_EEENS5_IJSF_SB_EEEEEEEvNS4_8identityESY_S18_vS19_EENS_8epilogue10collective18CollectiveEpilogueINS1B_23Sm100TmaWarpSpecializedILi4ELi2ELi32ELb1ELb0EEEJSG_NS5_IJNSR_ISE_SB_EENSR_INSA_ILi32EEESB_EEEEESH_SI_SH_SI_NS1B_6fusion15FusionCallbacksIS1F_NS1K_23LinCombPerRowBiasEltActINS1B_6thread4ReLuESH_fSH_SH_fLi8ELNS_15FloatRoundStyleE2EEESG_S1J_JEEENS4_5SM1004TMEM4LOAD26SM100_TMEM_LOAD_32dp32b32xESY_NSZ_INS10_ILi2ELi4ELi3EEES13_NSR_INS5_IJS14_S1H_EEENS5_IJS1H_SB_EEEEEEENS4_39AutoVectorizingCopyWithAssumedAlignmentILi128EEENS4_14SM90_TMA_STOREES20_S22_S22_EEEvvEEEEvNT_6ParamsE)
        /*0a80*/ 	.short	0x0380
        /*0a82*/ 	.short	0x0800


	//----- nvinfo : EIATTR_SW_WAR
	.align		4
.L_55:
        /*0a84*/ 	.byte	0x04, 0x36
        /*0a86*/ 	.short	(.L_57 - .L_56)
.L_56:
        /*0a88*/ 	.word	0x00000008
.L_57:


//--------------------- .nv.callgraph             --------------------------
	.section	.nv.callgraph,"",@"SHT_CUDA_CALLGRAPH"
	.align	4
	.sectionentsize	8
	.align		4
        /*0000*/ 	.word	0x00000000
	.align		4
        /*0004*/ 	.word	0xffffffff
	.align		4
        /*0008*/ 	.word	index@(_ZN7cutlass13device_kernelINS_4gemm6kernel13GemmUniversalIN4cute5tupleIJiiiiEEENS1_10collective13CollectiveMmaINS1_35MainloopSm100TmaUmmaWarpSpecializedILi6ELi2ELi4ENS5_IJNS4_1CILi1EEESB_SB_EEEEENS5_IJNSA_ILi128EEESE_NSA_ILi64EEEEEENS_10bfloat16_tENS5_IJlSB_lEEESH_SI_NS4_8TiledMMAINS4_8MMA_AtomIJNS4_20SM100_MMA_F16BF16_SSISH_SH_fLi128ELi128ELNS4_4UMMA5MajorE0ELSN_0ELNSM_7ScaleInE0ELSO_0EEEEEENS4_6LayoutISC_NS5_IJNSA_ILi0EEESS_SS_EEEEENS5_IJNS4_10UnderscoreESV_SV_EEEEENS4_13SM90_TMA_LOADENS4_14ComposedLayoutINS4_7SwizzleILi3ELi4ELi3EEENS4_18smem_ptr_flag_bitsILi16EEENSR_INS5_IJNSA_ILi8EEESF_EEENS5_IJSF_SB_EEEEEEEvNS4_8identityESY_S18_vS19_EENS_8epilogue10collective18CollectiveEpilogueINS1B_23Sm100TmaWarpSpecializedILi4ELi2ELi32ELb1ELb0EEEJSG_NS5_IJNSR_ISE_SB_EENSR_INSA_ILi32EEESB_EEEEESH_SI_SH_SI_NS1B_6fusion15FusionCallbacksIS1F_NS1K_23LinCombPerRowBiasEltActINS1B_6thread4ReLuESH_fSH_SH_fLi8ELNS_15FloatRoundStyleE2EEESG_S1J_JEEENS4_5SM1004TMEM4LOAD26SM100_TMEM_LOAD_32dp32b32xESY_NSZ_INS10_ILi2ELi4ELi3EEES13_NSR_INS5_IJS14_S1H_EEENS5_IJS1H_SB_EEEEEEENS4_39AutoVectorizingCopyWithAssumedAlignmentILi128EEENS4_14SM90_TMA_STOREES20_S22_S22_EEEvvEEEEvNT_6ParamsE)
	.align		4
        /*000c*/ 	.word	index@(__assertfail)
	.align		4
        /*0010*/ 	.word	0x00000000
	.align		4
        /*0014*/ 	.word	0xfffffffe
	.align		4
        /*0018*/ 	.word	0x00000000
	.align		4
        /*001c*/ 	.word	0xfffffffd
	.align		4
        /*0020*/ 	.word	0x00000000
	.align		4
        /*0024*/ 	.word	0xfffffffc


//--------------------- .nv.constant4             --------------------------
	.section	.nv.constant4,"a",@progbits
	.align	8
	.align		8
.nv.constant4:
        /*0000*/ 	.dword	__assertfail
	.align		8
        /*0008*/ 	.dword	__unnamed_1
	.align		8
        /*0010*/ 	.dword	__unnamed_2
	.align		8
        /*0018*/ 	.dword	_ZN39_INTERNAL_962c1f41_4_k_cu_ad86f70f_30254cuda3std3__45__cpo5beginE
	.align		8
        /*0020*/ 	.dword	_ZN39_INTERNAL_962c1f41_4_k_cu_ad86f70f_30254cuda3std3__45__cpo3endE
	.align		8
        /*0028*/ 	.dword	_ZN39_INTERNAL_962c1f41_4_k_cu_ad86f70f_30254cuda3std3__45__cpo6cbeginE
	.align		8
        /*0030*/ 	.dword	_ZN39_INTERNAL_962c1f41_4_k_cu_ad86f70f_30254cuda3std3__45__cpo4cendE
	.align		8
        /*0038*/ 	.dword	_ZN39_INTERNAL_962c1f41_4_k_cu_ad86f70f_30254cuda3std3__441_GLOBAL__N__962c1f41_4_k_cu_ad86f70f_30256ignoreE
	.align		8
        /*0040*/ 	.dword	_ZN39_INTERNAL_962c1f41_4_k_cu_ad86f70f_30254cuda3std3__419piecewise_constructE
	.align		8
        /*0048*/ 	.dword	_ZN39_INTERNAL_962c1f41_4_k_cu_ad86f70f_30254cuda3std3__48in_placeE
	.align		8
        /*0050*/ 	.dword	_ZN39_INTERNAL_962c1f41_4_k_cu_ad86f70f_30254cuda3std6ranges3__45__cpo4swapE
	.align		8
        /*0058*/ 	.dword	_ZN39_INTERNAL_962c1f41_4_k_cu_ad86f70f_30254cuda3std6ranges3__45__cpo9iter_moveE
	.align		8
        /*0060*/ 	.dword	_ZN39_INTERNAL_962c1f41_4_k_cu_ad86f70f_30254cute7productE
	.align		8
        /*0068*/ 	.dword	_ZN39_INTERNAL_962c1f41_4_k_cu_ad86f70f_30254cute1_E
	.align		8
        /*0070*/ 	.dword	$str$25
	.align		8
        /*0078*/ 	.dword	$str$26
	.align		8
        /*0080*/ 	.dword	$str$27
	.align		8
        /*0088*/ 	.dword	$str$28


//--------------------- .text._ZN7cutlass13device_kernelINS_4gemm6kernel13GemmUniversalIN4cute5tupleIJiiiiEEENS1_10collective13CollectiveMmaINS1_35MainloopSm100TmaUmmaWarpSpecializedILi6ELi2ELi4ENS5_IJNS4_1CILi1EEESB_SB_EEEEENS5_IJNSA_ILi128EEESE_NSA_ILi64EEEEEENS_10bfloat16_tENS5_IJlSB_lEEESH_SI_NS4_8TiledMMAINS4_8MMA_AtomIJNS4_20SM100_MMA_F16BF16_SSISH_SH_fLi128ELi128ELNS4_4UMMA5MajorE0ELSN_0ELNSM_7ScaleInE0ELSO_0EEEEEENS4_6LayoutISC_NS5_IJNSA_ILi0EEESS_SS_EEEEENS5_IJNS4_10UnderscoreESV_SV_EEEEENS4_13SM90_TMA_LOADENS4_14ComposedLayoutINS4_7SwizzleILi3ELi4ELi3EEENS4_18smem_ptr_flag_bitsILi16EEENSR_INS5_IJNSA_ILi8EEESF_EEENS5_IJSF_SB_EEEEEEEvNS4_8identityESY_S18_vS19_EENS_8epilogue10collective18CollectiveEpilogueINS1B_23Sm100TmaWarpSpecializedILi4ELi2ELi32ELb1ELb0EEEJSG_NS5_IJNSR_ISE_SB_EENSR_INSA_ILi32EEESB_EEEEESH_SI_SH_SI_NS1B_6fusion15FusionCallbacksIS1F_NS1K_23LinCombPerRowBiasEltActINS1B_6thread4ReLuESH_fSH_SH_fLi8ELNS_15FloatRoundStyleE2EEESG_S1J_JEEENS4_5SM1004TMEM4LOAD26SM100_TMEM_LOAD_32dp32b32xESY_NSZ_INS10_ILi2ELi4ELi3EEES13_NSR_INS5_IJS14_S1H_EEENS5_IJS1H_SB_EEEEEEENS4_39AutoVectorizingCopyWithAssumedAlignmentILi128EEENS4_14SM90_TMA_STOREES20_S22_S22_EEEvvEEEEvNT_6ParamsE --------------------------
	.section	.text._ZN7cutlass13device_kernelINS_4gemm6kernel13GemmUniversalIN4cute5tupleIJiiiiEEENS1_10collective13CollectiveMmaINS1_35MainloopSm100TmaUmmaWarpSpecializedILi6ELi2ELi4ENS5_IJNS4_1CILi1EEESB_SB_EEEEENS5_IJNSA_ILi128EEESE_NSA_ILi64EEEEEENS_10bfloat16_tENS5_IJlSB_lEEESH_SI_NS4_8TiledMMAINS4_8MMA_AtomIJNS4_20SM100_MMA_F16BF16_SSISH_SH_fLi128ELi128ELNS4_4UMMA5MajorE0ELSN_0ELNSM_7ScaleInE0ELSO_0EEEEEENS4_6LayoutISC_NS5_IJNSA_ILi0EEESS_SS_EEEEENS5_IJNS4_10UnderscoreESV_SV_EEEEENS4_13SM90_TMA_LOADENS4_14ComposedLayoutINS4_7SwizzleILi3ELi4ELi3EEENS4_18smem_ptr_flag_bitsILi16EEENSR_INS5_IJNSA_ILi8EEESF_EEENS5_IJSF_SB_EEEEEEEvNS4_8identityESY_S18_vS19_EENS_8epilogue10collective18CollectiveEpilogueINS1B_23Sm100TmaWarpSpecializedILi4ELi2ELi32ELb1ELb0EEEJSG_NS5_IJNSR_ISE_SB_EENSR_INSA_ILi32EEESB_EEEEESH_SI_SH_SI_NS1B_6fusion15FusionCallbacksIS1F_NS1K_23LinCombPerRowBiasEltActINS1B_6thread4ReLuESH_fSH_SH_fLi8ELNS_15FloatRoundStyleE2EEESG_S1J_JEEENS4_5SM1004TMEM4LOAD26SM100_TMEM_LOAD_32dp32b32xESY_NSZ_INS10_ILi2ELi4ELi3EEES13_NSR_INS5_IJS14_S1H_EEENS5_IJS1H_SB_EEEEEEENS4_39AutoVectorizingCopyWithAssumedAlignmentILi128EEENS4_14SM90_TMA_STOREES20_S22_S22_EEEvvEEEEvNT_6ParamsE,"ax",@progbits
	.align	128
.text._ZN7cutlass13device_kernelINS_4gemm6kernel13GemmUniversalIN4cute5tupleIJiiiiEEENS1_10collective13CollectiveMmaINS1_35MainloopSm100TmaUmmaWarpSpecializedILi6ELi2ELi4ENS5_IJNS4_1CILi1EEESB_SB_EEEEENS5_IJNSA_ILi128EEESE_NSA_ILi64EEEEEENS_10bfloat16_tENS5_IJlSB_lEEESH_SI_NS4_8TiledMMAINS4_8MMA_AtomIJNS4_20SM100_MMA_F16BF16_SSISH_SH_fLi128ELi128ELNS4_4UMMA5MajorE0ELSN_0ELNSM_7ScaleInE0ELSO_0EEEEEENS4_6LayoutISC_NS5_IJNSA_ILi0EEESS_SS_EEEEENS5_IJNS4_10UnderscoreESV_SV_EEEEENS4_13SM90_TMA_LOADENS4_14ComposedLayoutINS4_7SwizzleILi3ELi4ELi3EEENS4_18smem_ptr_flag_bitsILi16EEENSR_INS5_IJNSA_ILi8EEESF_EEENS5_IJSF_SB_EEEEEEEvNS4_8identityESY_S18_vS19_EENS_8epilogue10collective18CollectiveEpilogueINS1B_23Sm100TmaWarpSpecializedILi4ELi2ELi32ELb1ELb0EEEJSG_NS5_IJNSR_ISE_SB_EENSR_INSA_ILi32EEESB_EEEEESH_SI_SH_SI_NS1B_6fusion15FusionCallbacksIS1F_NS1K_23LinCombPerRowBiasEltActINS1B_6thread4ReLuESH_fSH_SH_fLi8ELNS_15FloatRoundStyleE2EEESG_S1J_JEEENS4_5SM1004TMEM4LOAD26SM100_TMEM_LOAD_32dp32b32xESY_NSZ_INS10_ILi2ELi4ELi3EEES13_NSR_INS5_IJS14_S1H_EEENS5_IJS1H_SB_EEEEEEENS4_39AutoVectorizingCopyWithAssumedAlignmentILi128EEENS4_14SM90_TMA_STOREES20_S22_S22_EEEvvEEEEvNT_6ParamsE:
        .type           _ZN7cutlass13device_kernelINS_4gemm6kernel13GemmUniversalIN4cute5tupleIJiiiiEEENS1_10collective13CollectiveMmaINS1_35MainloopSm100TmaUmmaWarpSpecializedILi6ELi2ELi4ENS5_IJNS4_1CILi1EEESB_SB_EEEEENS5_IJNSA_ILi128EEESE_NSA_ILi64EEEEEENS_10bfloat16_tENS5_IJlSB_lEEESH_SI_NS4_8TiledMMAINS4_8MMA_AtomIJNS4_20SM100_MMA_F16BF16_SSISH_SH_fLi128ELi128ELNS4_4UMMA5MajorE0ELSN_0ELNSM_7ScaleInE0ELSO_0EEEEEENS4_6LayoutISC_NS5_IJNSA_ILi0EEESS_SS_EEEEENS5_IJNS4_10UnderscoreESV_SV_EEEEENS4_13SM90_TMA_LOADENS4_14ComposedLayoutINS4_7SwizzleILi3ELi4ELi3EEENS4_18smem_ptr_flag_bitsILi16EEENSR_INS5_IJNSA_ILi8EEESF_EEENS5_IJSF_SB_EEEEEEEvNS4_8identityESY_S18_vS19_EENS_8epilogue10collective18CollectiveEpilogueINS1B_23Sm100TmaWarpSpecializedILi4ELi2ELi32ELb1ELb0EEEJSG_NS5_IJNSR_ISE_SB_EENSR_INSA_ILi32EEESB_EEEEESH_SI_SH_SI_NS1B_6fusion15FusionCallbacksIS1F_NS1K_23LinCombPerRowBiasEltActINS1B_6thread4ReLuESH_fSH_SH_fLi8ELNS_15FloatRoundStyleE2EEESG_S1J_JEEENS4_5SM1004TMEM4LOAD26SM100_TMEM_LOAD_32dp32b32xESY_NSZ_INS10_ILi2ELi4ELi3EEES13_NSR_INS5_IJS14_S1H_EEENS5_IJS1H_SB_EEEEEEENS4_39AutoVectorizingCopyWithAssumedAlignmentILi128EEENS4_14SM90_TMA_STOREES20_S22_S22_EEEvvEEEEvNT_6ParamsE,@function
        .size           _ZN7cutlass13device_kernelINS_4gemm6kernel13GemmUniversalIN4cute5tupleIJiiiiEEENS1_10collective13CollectiveMmaINS1_35MainloopSm100TmaUmmaWarpSpecializedILi6ELi2ELi4ENS5_IJNS4_1CILi1EEESB_SB_EEEEENS5_IJNSA_ILi128EEESE_NSA_ILi64EEEEEENS_10bfloat16_tENS5_IJlSB_lEEESH_SI_NS4_8TiledMMAINS4_8MMA_AtomIJNS4_20SM100_MMA_F16BF16_SSISH_SH_fLi128ELi128ELNS4_4UMMA5MajorE0ELSN_0ELNSM_7ScaleInE0ELSO_0EEEEEENS4_6LayoutISC_NS5_IJNSA_ILi0EEESS_SS_EEEEENS5_IJNS4_10UnderscoreESV_SV_EEEEENS4_13SM90_TMA_LOADENS4_14ComposedLayoutINS4_7SwizzleILi3ELi4ELi3EEENS4_18smem_ptr_flag_bitsILi16EEENSR_INS5_IJNSA_ILi8EEESF_EEENS5_IJSF_SB_EEEEEEEvNS4_8identityESY_S18_vS19_EENS_8epilogue10collective18CollectiveEpilogueINS1B_23Sm100TmaWarpSpecializedILi4ELi2ELi32ELb1ELb0EEEJSG_NS5_IJNSR_ISE_SB_EENSR_INSA_ILi32EEESB_EEEEESH_SI_SH_SI_NS1B_6fusion15FusionCallbacksIS1F_NS1K_23LinCombPerRowBiasEltActINS1B_6thread4ReLuESH_fSH_SH_fLi8ELNS_15FloatRoundStyleE2EEESG_S1J_JEEENS4_5SM1004TMEM4LOAD26SM100_TMEM_LOAD_32dp32b32xESY_NSZ_INS10_ILi2ELi4ELi3EEES13_NSR_INS5_IJS14_S1H_EEENS5_IJS1H_SB_EEEEEEENS4_39AutoVectorizingCopyWithAssumedAlignmentILi128EEENS4_14SM90_TMA_STOREES20_S22_S22_EEEvvEEEEvNT_6ParamsE,(.L_x_184 - _ZN7cutlass13device_kernelINS_4gemm6kernel13GemmUniversalIN4cute5tupleIJiiiiEEENS1_10collective13CollectiveMmaINS1_35MainloopSm100TmaUmmaWarpSpecializedILi6ELi2ELi4ENS5_IJNS4_1CILi1EEESB_SB_EEEEENS5_IJNSA_ILi128EEESE_NSA_ILi64EEEEEENS_10bfloat16_tENS5_IJlSB_lEEESH_SI_NS4_8TiledMMAINS4_8MMA_AtomIJNS4_20SM100_MMA_F16BF16_SSISH_SH_fLi128ELi128ELNS4_4UMMA5MajorE0ELSN_0ELNSM_7ScaleInE0ELSO_0EEEEEENS4_6LayoutISC_NS5_IJNSA_ILi0EEESS_SS_EEEEENS5_IJNS4_10UnderscoreESV_SV_EEEEENS4_13SM90_TMA_LOADENS4_14ComposedLayoutINS4_7SwizzleILi3ELi4ELi3EEENS4_18smem_ptr_flag_bitsILi16EEENSR_INS5_IJNSA_ILi8EEESF_EEENS5_IJSF_SB_EEEEEEEvNS4_8identityESY_S18_vS19_EENS_8epilogue10collective18CollectiveEpilogueINS1B_23Sm100TmaWarpSpecializedILi4ELi2ELi32ELb1ELb0EEEJSG_NS5_IJNSR_ISE_SB_EENSR_INSA_ILi32EEESB_EEEEESH_SI_SH_SI_NS1B_6fusion15FusionCallbacksIS1F_NS1K_23LinCombPerRowBiasEltActINS1B_6thread4ReLuESH_fSH_SH_fLi8ELNS_15FloatRoundStyleE2EEESG_S1J_JEEENS4_5SM1004TMEM4LOAD26SM100_TMEM_LOAD_32dp32b32xESY_NSZ_INS10_ILi2ELi4ELi3EEES13_NSR_INS5_IJS14_S1H_EEENS5_IJS1H_SB_EEEEEEENS4_39AutoVectorizingCopyWithAssumedAlignmentILi128EEENS4_14SM90_TMA_STOREES20_S22_S22_EEEvvEEEEvNT_6ParamsE)
        .other          _ZN7cutlass13device_kernelINS_4gemm6kernel13GemmUniversalIN4cute5tupleIJiiiiEEENS1_10collective13CollectiveMmaINS1_35MainloopSm100TmaUmmaWarpSpecializedILi6ELi2ELi4ENS5_IJNS4_1CILi1EEESB_SB_EEEEENS5_IJNSA_ILi128EEESE_NSA_ILi64EEEEEENS_10bfloat16_tENS5_IJlSB_lEEESH_SI_NS4_8TiledMMAINS4_8MMA_AtomIJNS4_20SM100_MMA_F16BF16_SSISH_SH_fLi128ELi128ELNS4_4UMMA5MajorE0ELSN_0ELNSM_7ScaleInE0ELSO_0EEEEEENS4_6LayoutISC_NS5_IJNSA_ILi0EEESS_SS_EEEEENS5_IJNS4_10UnderscoreESV_SV_EEEEENS4_13SM90_TMA_LOADENS4_14ComposedLayoutINS4_7SwizzleILi3ELi4ELi3EEENS4_18smem_ptr_flag_bitsILi16EEENSR_INS5_IJNSA_ILi8EEESF_EEENS5_IJSF_SB_EEEEEEEvNS4_8identityESY_S18_vS19_EENS_8epilogue10collective18CollectiveEpilogueINS1B_23Sm100TmaWarpSpecializedILi4ELi2ELi32ELb1ELb0EEEJSG_NS5_IJNSR_ISE_SB_EENSR_INSA_ILi32EEESB_EEEEESH_SI_SH_SI_NS1B_6fusion15FusionCallbacksIS1F_NS1K_23LinCombPerRowBiasEltActINS1B_6thread4ReLuESH_fSH_SH_fLi8ELNS_15FloatRoundStyleE2EEESG_S1J_JEEENS4_5SM1004TMEM4LOAD26SM100_TMEM_LOAD_32dp32b32xESY_NSZ_INS10_ILi2ELi4ELi3EEES13_NSR_INS5_IJS14_S1H_EEENS5_IJS1H_SB_EEEEEEENS4_39AutoVectorizingCopyWithAssumedAlignmentILi128EEENS4_14SM90_TMA_STOREES20_S22_S22_EEEvvEEEEvNT_6ParamsE,@"STO_CUDA_ENTRY STV_DEFAULT"
_ZN7cutlass13device_kernelINS_4gemm6kernel13GemmUniversalIN4cute5tupleIJiiiiEEENS1_10collective13CollectiveMmaINS1_35MainloopSm100TmaUmmaWarpSpecializedILi6ELi2ELi4ENS5_IJNS4_1CILi1EEESB_SB_EEEEENS5_IJNSA_ILi128EEESE_NSA_ILi64EEEEEENS_10bfloat16_tENS5_IJlSB_lEEESH_SI_NS4_8TiledMMAINS4_8MMA_AtomIJNS4_20SM100_MMA_F16BF16_SSISH_SH_fLi128ELi128ELNS4_4UMMA5MajorE0ELSN_0ELNSM_7ScaleInE0ELSO_0EEEEEENS4_6LayoutISC_NS5_IJNSA_ILi0EEESS_SS_EEEEENS5_IJNS4_10UnderscoreESV_SV_EEEEENS4_13SM90_TMA_LOADENS4_14ComposedLayoutINS4_7SwizzleILi3ELi4ELi3EEENS4_18smem_ptr_flag_bitsILi16EEENSR_INS5_IJNSA_ILi8EEESF_EEENS5_IJSF_SB_EEEEEEEvNS4_8identityESY_S18_vS19_EENS_8epilogue10collective18CollectiveEpilogueINS1B_23Sm100TmaWarpSpecializedILi4ELi2ELi32ELb1ELb0EEEJSG_NS5_IJNSR_ISE_SB_EENSR_INSA_ILi32EEESB_EEEEESH_SI_SH_SI_NS1B_6fusion15FusionCallbacksIS1F_NS1K_23LinCombPerRowBiasEltActINS1B_6thread4ReLuESH_fSH_SH_fLi8ELNS_15FloatRoundStyleE2EEESG_S1J_JEEENS4_5SM1004TMEM4LOAD26SM100_TMEM_LOAD_32dp32b32xESY_NSZ_INS10_ILi2ELi4ELi3EEES13_NSR_INS5_IJS14_S1H_EEENS5_IJS1H_SB_EEEEEEENS4_39AutoVectorizingCopyWithAssumedAlignmentILi128EEENS4_14SM90_TMA_STOREES20_S22_S22_EEEvvEEEEvNT_6ParamsE:
[----:B------:R-:W1:Y:S01]  /*0000*/  LDC R1, c[0x0][0x37c] ;  /* 0x0000df00ff017b82 */ /* 0x000e620000000800 */
[----:B------:R-:W2:Y:S01]  /*0010*/  S2R R0, SR_TID.X ;  /* 0x0000000000007919 */ /* 0x000ea20000002100 */
[----:B------:R-:W3:Y:S01]  /*0020*/  LDCU.64 UR6, c[0x0][0x890] ;  /* 0x00011200ff0677ac */ /* 0x000ee20008000a00 */
[----:B------:R-:W-:Y:S02]  /*0030*/  PRMT R94, RZ, 0x7610, R94 ;  /* 0x00007610ff5e7816 */ /* 0x000fe4000000005e */
[----:B------:R-:W-:Y:S01]  /*0040*/  ELECT P5, URZ, PT ;  /* 0x0000000000ff782f */ /* 0x000fe200038a0000 */
[----:B------:R-:W4:Y:S01]  /*0050*/  LDCU.64 UR46, c[0x0][0x358] ;  /* 0x00006b00ff2e77ac */ /* 0x000f220008000a00 */
[----:B---3--:R-:W-:-:S04]  /*0060*/  UISETP.NE.U32.AND UP0, UPT, UR6, URZ, UPT ;  /* 0x000000ff0600728c */ /* 0x008fc8000bf05070 */
[----:B------:R-:W-:Y:S01]  /*0070*/  UISETP.NE.AND.EX UP1, UPT, UR7, URZ, UPT, UP0 ;  /* 0x000000ff0700728c */ /* 0x000fe2000bf25300 */
[----:B--2---:R-:W-:-:S05]  /*0080*/  SHF.R.U32.HI R98, RZ, 0x5, R0 ;  /* 0x00000005ff627819 */ /* 0x004fca0000011600 */
[----:B------:R-:W2:Y:S02]  /*0090*/  SHFL.IDX PT, R2, R98, RZ, 0x1f ;  /* 0x00001fff62027589 */ /* 0x000ea400000e0000 */
[----:B--2---:R-:W-:Y:S01]  /*00a0*/  R2UR UR6, R2 ;  /* 0x00000000020672ca */ /* 0x004fe200000e0000 */
[----:B-1--4-:R-:W-:Y:S05]  /*00b0*/  BRA.U UP1, `(.L_x_0) ;  /* 0x00000001012c7547 */ /* 0x012fea000b800000 */
[----:B------:R-:W1:Y:S02]  /*00c0*/  LDCU.64 UR4, c[0x0][0x888] ;  /* 0x00011100ff0477ac */ /* 0x000e640008000a00 */
[----:B-1----:R-:W-:-:S04]  /*00d0*/  UISETP.NE.U32.AND UP2, UPT, UR4, URZ, UPT ;  /* 0x000000ff0400728c */ /* 0x002fc8000bf45070 */
[----:B------:R-:W-:-:S09]  /*00e0*/  UISETP.NE.AND.EX UP2, UPT, UR5, URZ, UPT, UP2 ;  /* 0x000000ff0500728c */ /* 0x000fd2000bf45320 */
[----:B------:R-:W-:Y:S05]  /*00f0*/  BRA.U !UP2, `(.L_x_1) ;  /* 0x000000010a107547 */ /* 0x000fea000b800000 */
[----:B------:R-:W1:Y:S02]  /*0100*/  LDC.64 R2, c[0x0][0x888] ;  /* 0x00022200ff027b82 */ /* 0x000e640000000a00 */
[----:B-1----:R1:W5:Y:S01]  /*0110*/  LDG.E R49, desc[UR46][R2.64] ;  /* 0x0000002e02317981 */ /* 0x002362000c1e1900 */
[----:B------:R-:W-:Y:S01]  /*0120*/  HFMA2 R94, -RZ, RZ, 0, 5.9604644775390625e-08 ;  /* 0x00000001ff5e7431 */ /* 0x000fe200000001ff */
[----:B------:R-:W-:Y:S05]  /*0130*/  BRA `(.L_x_0) ;  /* 0x00000000000c7947 */ /* 0x000fea0003800000 */
.L_x_1:
[----:B------:R-:W1:Y:S01]  /*0140*/  LDCU UR4, c[0x0][0x880] ;  /* 0x00011000ff0477ac */ /* 0x000e620008000800 */
[----:B------:R-:W-:Y:S01]  /*0150*/  HFMA2 R94, -RZ, RZ, 0, 5.9604644775390625e-08 ;  /* 0x00000001ff5e7431 */ /* 0x000fe200000001ff */
[----:B-1----:R-:W-:-:S07]  /*0160*/  MOV R49, UR4 ;  /* 0x0000000400317c02 */ /* 0x002fce0008000f00 */
.L_x_0:
[----:B------:R-:W2:Y:S02]  /*0170*/  LDCU.64 UR4, c[0x0][0x8b0] ;  /* 0x00011600ff0477ac */ /* 0x000ea40008000a00 */
[----:B--2---:R-:W-:-:S04]  /*0180*/  UISETP.NE.U32.AND UP2, UPT, UR4, URZ, UPT ;  /* 0x000000ff0400728c */ /* 0x004fc8000bf45070 */
[----:B------:R-:W-:-:S09]  /*0190*/  UISETP.NE.AND.EX UP2, UPT, UR5, URZ, UPT, UP2 ;  /* 0x000000ff0500728c */ /* 0x000fd2000bf45320 */
[----:B------:R-:W-:Y:S05]  /*01a0*/  BRA.U UP2, `(.L_x_2) ;  /* 0x0000000102247547 */ /* 0x000fea000b800000 */
[----:B------:R-:W2:Y:S02]  /*01b0*/  LDCU.64 UR4, c[0x0][0x8a8] ;  /* 0x00011500ff0477ac */ /* 0x000ea40008000a00 */
[----:B--2---:R-:W-:-:S04]  /*01c0*/  UISETP.NE.U32.AND UP2, UPT, UR4, URZ, UPT ;  /* 0x000000ff0400728c */ /* 0x004fc8000bf45070 */
[----:B------:R-:W-:-:S09]  /*01d0*/  UISETP.NE.AND.EX UP2, UPT, UR5, URZ, UPT, UP2 ;  /* 0x000000ff0500728c */ /* 0x000fd2000bf45320 */
[----:B------:R-:W-:Y:S05]  /*01e0*/  BRA.U !UP2, `(.L_x_3) ;  /* 0x000000010a0c7547 */ /* 0x000fea000b800000 */
[----:B-1----:R-:W1:Y:S02]  /*01f0*/  LDC.64 R2, c[0x0][0x8a8] ;  /* 0x00022a00ff027b82 */ /* 0x002e640000000a00 */
[----:B-1----:R2:W5:Y:S01]  /*0200*/  LDG.E R47, desc[UR46][R2.64] ;  /* 0x0000002e022f7981 */ /* 0x002562000c1e1900 */
[----:B------:R-:W-:Y:S05]  /*0210*/  BRA `(.L_x_2) ;  /* 0x0000000000087947 */ /* 0x000fea0003800000 */
.L_x_3:
[----:B------:R-:W2:Y:S02]  /*0220*/  LDCU UR4, c[0x0][0x8a0] ;  /* 0x00011400ff0477ac */ /* 0x000ea40008000800 */
[----:B--2---:R-:W-:Y:S02]  /*0230*/  MOV R47, UR4 ;  /* 0x00000004002f7c02 */ /* 0x004fe40008000f00 */
.L_x_2:
[----:B-12---:R-:W-:Y:S01]  /*0240*/  IMAD.U32 R2, RZ, RZ, UR6 ;  /* 0x00000006ff027e24 */ /* 0x006fe2000f8e00ff */
[----:B------:R-:W-:Y:S04]  /*0250*/  BSSY.RECONVERGENT B0, `(.L_x_4) ;  /* 0x000000c000007945 */ /* 0x000fe80003800200 */
[C---:B------:R-:W-:Y:S02]  /*0260*/  ISETP.NE.OR P1, PT, R2.reuse, 0x1, !P5 ;  /* 0x000000010200780c */ /* 0x040fe40006f25670 */
[----:B------:R-:W-:-:S11]  /*0270*/  ISETP.NE.OR P0, PT, R2, 0x3, !P5 ;  /* 0x000000030200780c */ /* 0x000fd60006f05670 */
[----:B------:R-:W-:Y:S05]  /*0280*/  @P1 BRA `(.L_x_5) ;  /* 0x0000000000201947 */ /* 0x000fea0003800000 */
[----:B------:R-:W1:Y:S02]  /*0290*/  LDCU.64 UR4, c[0x0][0x348] ;  /* 0x00006900ff0477ac */ /* 0x000e640008000a00 */
[----:B-1----:R-:W-:Y:S02]  /*02a0*/  UIADD3 UR8, UP3, UPT, UR4, 0x80, URZ ;  /* 0x0000008004087890 */ /* 0x002fe4000ff7e0ff */
[----:B------:R-:W-:Y:S02]  /*02b0*/  UIADD3 UR4, UP2, UPT, UR4, 0x180, URZ ;  /* 0x0000018004047890 */ /* 0x000fe4000ff5e0ff */
[----:B------:R-:W-:Y:S02]  /*02c0*/  UIADD3.X UR9, UPT, UPT, URZ, UR5, URZ, UP3, !UPT ;  /* 0x00000005ff097290 */ /* 0x000fe40009ffe4ff */
[----:B------:R-:W-:-:S07]  /*02d0*/  UIADD3.X UR5, UPT, UPT, URZ, UR5, URZ, UP2, !UPT ;  /* 0x00000005ff057290 */ /* 0x000fce00097fe4ff */
[----:B------:R1:W-:Y:S02]  /*02e0*/  UTMACCTL.PF [UR8] ;  /* 0x00000000080079b9 */ /* 0x0003e40008040000 */
[----:B------:R1:W-:Y:S02]  /*02f0*/  UTMACCTL.PF [UR4] ;  /* 0x00000000040079b9 */ /* 0x0003e40008040000 */
[----:B-1----:R-:W-:Y:S01]  /*0300*/  NOP ;  /* 0x0000000000007918 */ /* 0x002fe20000000000 */
.L_x_5:
[----:B------:R-:W-:Y:S05]  /*0310*/  BSYNC.RECONVERGENT B0 ;  /* 0x0000000000007941 */ /* 0x000fea0003800200 */
.L_x_4:
[----:B------:R-:W-:Y:S04]  /*0320*/  BSSY.RECONVERGENT B0, `(.L_x_6) ;  /* 0x000000a000007945 */ /* 0x000fe80003800200 */
        /* <DEDUP_REMOVED lines=9> */
.L_x_7:
[----:B------:R-:W-:Y:S05]  /*03c0*/  BSYNC.RECONVERGENT B0 ;  /* 0x0000000000007941 */ /* 0x000fea0003800200 */
.L_x_6:
[----:B------:R-:W1:Y:S01]  /*03d0*/  LDCU.64 UR4, c[0x0][0x888] ;  /* 0x00011100ff0477ac */ /* 0x000e620008000a00 */
[----:B------:R-:W-:Y:S01]  /*03e0*/  PLOP3.LUT P0, PT, PT, PT, UP0, 0x80, 0x8 ;  /* 0x000000000008781c */ /* 0x000fe20003f0f008 */
[----:B------:R-:W-:-:S03]  /*03f0*/  UPLOP3.LUT UP3, UPT, UPT, UPT, UPT, 0x40, 0x4 ;  /* 0x000000000004789c */ /* 0x000fc60003f6e870 */
[----:B------:R-:W-:Y:S01]  /*0400*/  ISETP.NE.AND.EX P0, PT, RZ, UR7, PT, P0 ;  /* 0x00000007ff007c0c */ /* 0x000fe2000bf05300 */
[----:B-1----:R-:W-:-:S04]  /*0410*/  UISETP.NE.U32.AND UP2, UPT, UR4, URZ, UPT ;  /* 0x000000ff0400728c */ /* 0x002fc8000bf45070 */
[----:B------:R-:W-:-:S06]  /*0420*/  UISETP.NE.AND.EX UP2, UPT, UR5, URZ, UPT, UP2 ;  /* 0x000000ff0500728c */ /* 0x000fcc000bf45320 */
[----:B------:R-:W-:-:S13]  /*0430*/  PLOP3.LUT P1, PT, PT, PT, UP2, 0x80, 0x8 ;  /* 0x000000000008781c */ /* 0x000fda0003f2f028 */
[----:B------:R-:W-:Y:S05]  /*0440*/  @P1 BRA P0, `(.L_x_8) ;  /* 0x0000000000141947 */ /* 0x000fea0000000000 */
[----:B------:R-:W-:Y:S01]  /*0450*/  PLOP3.LUT P1, PT, PT, PT, UP1, 0x80, 0x8 ;  /* 0x000000000008781c */ /* 0x000fe20003f2f018 */
[----:B------:R-:W-:-:S12]  /*0460*/  UPLOP3.LUT UP3, UPT, UPT, UPT, UP2, 0x40, 0x4 ;  /* 0x000000000004789c */ /* 0x000fd80003f6e820 */
[----:B-----5:R-:W-:-:S13]  /*0470*/  @!P1 FSETP.EQ.AND P0, PT, R49, RZ, PT ;  /* 0x000000ff3100920b */ /* 0x020fda0003f02000 */
[----:B------:R-:W-:Y:S01]  /*0480*/  @!P1 VOTEU.ANY UP0, P0 ;  /* 0x0000000000ff9886 */ /* 0x000fe20000000100 */
[----:B------:R-:W-:-:S11]  /*0490*/  @!UP1 UPLOP3.LUT UP3, UPT, UPT, UPT, UP0, 0x80, 0x8 ;  /* 0x000000000008989c */ /* 0x000fd60003f6f000 */
.L_x_8:
[----:B------:R-:W1:Y:S01]  /*04a0*/  SHFL.IDX PT, R3, R98, RZ, 0x1f ;  /* 0x00001fff62037589 */ /* 0x000e6200000e0000 */
[----:B------:R-:W-:-:S04]  /*04b0*/  UISETP.NE.AND UP0, UPT, UR6, 0x2, UPT ;  /* 0x000000020600788c */ /* 0x000fc8000bf05270 */
[----:B------:R-:W-:Y:S01]  /*04c0*/  USEL UR13, URZ, 0x1, UP0 ;  /* 0x00000001ff0d7887 */ /* 0x000fe20008000000 */
[----:B-1----:R-:W-:-:S13]  /*04d0*/  ISETP.NE.AND P0, PT, R3, RZ, PT ;  /* 0x000000ff0300720c */ /* 0x002fda0003f05270 */
[----:B------:R-:W-:Y:S05]  /*04e0*/  @P0 BRA `(.L_x_9) ;  /* 0x0000000000580947 */ /* 0x000fea0003800000 */
[----:B------:R-:W1:Y:S01]  /*04f0*/  S2UR UR5, SR_CgaCtaId ;  /* 0x00000000000579c3 */ /* 0x000e620000008800 */
[----:B------:R-:W-:Y:S01]  /*0500*/  UMOV UR7, 0x400 ;  /* 0x0000040000077882 */ /* 0x000fe20000000000 */
[----:B------:R-:W-:Y:S01]  /*0510*/  UMOV UR4, 0x1 ;  /* 0x0000000100047882 */ /* 0x000fe20000000000 */
[----:B------:R-:W-:Y:S01]  /*0520*/  ELECT P0, URZ, PT ;  /* 0x0000000000ff782f */ /* 0x000fe20003800000 */
[----:B------:R-:W-:-:S04]  /*0530*/  UIADD3 UR8, UPT, UPT, -UR4, 0x100000, URZ ;  /* 0x0010000004087890 */ /* 0x000fc8000fffe1ff */
[----:B------:R-:W-:Y:S02]  /*0540*/  USHF.L.U32 UR9, UR8, 0xb, URZ ;  /* 0x0000000b08097899 */ /* 0x000fe400080006ff */
[----:B------:R-:W-:Y:S02]  /*0550*/  USHF.L.U32 UR8, UR8, 0x1, URZ ;  /* 0x0000000108087899 */ /* 0x000fe400080006ff */
[----:B-1----:R-:W-:Y:S01]  /*0560*/  ULEA UR5, UR5, UR7, 0x18 ;  /* 0x0000000705057291 */ /* 0x002fe2000f8ec0ff */
[----:B------:R-:W1:Y:S11]  /*0570*/  FENCE.VIEW.ASYNC.S ;  /* 0x00000000000073c6 */ /* 0x000e760000000000 */
[----:B-1----:R1:W2:Y:S01]  /*0580*/  SYNCS.EXCH.64 URZ, [UR5], UR8 ;  /* 0x0000000805ff75b2 */ /* 0x0022a20008000100 */
[----:B------:R1:W3:Y:S01]  /*0590*/  SYNCS.EXCH.64 URZ, [UR5+0x30], UR8 ;  /* 0x0000300805ff75b2 */ /* 0x0002e20008000100 */
[----:B------:R1:W4:Y:S01]  /*05a0*/  SYNCS.EXCH.64 URZ, [UR5+0x8], UR8 ;  /* 0x0000080805ff75b2 */ /* 0x0003220008000100 */
[----:B------:R1:W1:Y:S01]  /*05b0*/  SYNCS.EXCH.64 URZ, [UR5+0x38], UR8 ;  /* 0x0000380805ff75b2 */ /* 0x0002620008000100 */
        /* <DEDUP_REMOVED lines=8> */
[----:B------:R-:W-:Y:S01]  /*0640*/  NOP ;  /* 0x0000000000007918 */ /* 0x000fe20000000000 */
.L_x_9:
[----:B------:R-:W2:Y:S01]  /*0650*/  SHFL.IDX PT, R3, R98, RZ, 0x1f ;  /* 0x00001fff62037589 */ /* 0x000ea200000e0000 */
[----:B------:R-:W-:Y:S01]  /*0660*/  NOP ;  /* 0x0000000000007918 */ /* 0x000fe20000000000 */
[----:B--2---:R-:W-:-:S13]  /*0670*/  ISETP.NE.AND P0, PT, R3, 0x1, PT ;  /* 0x000000010300780c */ /* 0x004fda0003f05270 */
[----:B------:R-:W-:Y:S05]  /*0680*/  @P0 BRA `(.L_x_10) ;  /* 0x0000000000580947 */ /* 0x000fea0003800000 */
[----:B------:R-:W2:Y:S01]  /*0690*/  S2UR UR7, SR_CgaCtaId ;  /* 0x00000000000779c3 */ /* 0x000ea20000008800 */
[----:B-1----:R-:W-:Y:S01]  /*06a0*/  UMOV UR8, 0x400 ;  /* 0x0000040000087882 */ /* 0x002fe20000000000 */
[----:B------:R-:W-:Y:S01]  /*06b0*/  UMOV UR5, 0x20 ;  /* 0x0000002000057882 */ /* 0x000fe20000000000 */
[----:B------:R-:W-:Y:S01]  /*06c0*/  UMOV UR4, 0x80 ;  /* 0x0000008000047882 */ /* 0x000fe20000000000 */
[----:B------:R-:W-:Y:S01]  /*06d0*/  ELECT P0, URZ, PT ;  /* 0x0000000000ff782f */ /* 0x000fe20003800000 */
[----:B--2---:R-:W-:Y:S02]  /*06e0*/  ULEA UR7, UR7, UR8, 0x18 ;  /* 0x0000000807077291 */ /* 0x004fe4000f8ec0ff */
[----:B------:R-:W-:-:S04]  /*06f0*/  UIADD3 UR8, UPT, UPT, -UR5, 0x100000, URZ ;  /* 0x0010000005087890 */ /* 0x000fc8000fffe1ff */
[----:B------:R-:W-:Y:S02]  /*0700*/  USHF.L.U32 UR9, UR8, 0xb, URZ ;  /* 0x0000000b08097899 */ /* 0x000fe400080006ff */
[----:B------:R-:W-:Y:S02]  /*0710*/  USHF.L.U32 UR8, UR8, 0x1, URZ ;  /* 0x0000000108087899 */ /* 0x000fe400080006ff */
[----:B------:R-:W-:-:S04]  /*0720*/  UIADD3 UR4, UPT, UPT, -UR4, 0x100000, URZ ;  /* 0x0010000004047890 */ /* 0x000fc8000fffe1ff */
[----:B------:R-:W-:Y:S02]  /*0730*/  USHF.L.U32 UR5, UR4, 0xb, URZ ;  /* 0x0000000b04057899 */ /* 0x000fe400080006ff */
[----:B------:R-:W-:Y:S01]  /*0740*/  USHF.L.U32 UR4, UR4, 0x1, URZ ;  /* 0x0000000104047899 */ /* 0x000fe200080006ff */
[----:B------:R-:W1:Y:S03]  /*0750*/  FENCE.VIEW.ASYNC.S ;  /* 0x00000000000073c6 */ /* 0x000e660000000000 */
[----:B-1----:R2:W1:Y:S08]  /*0760*/  SYNCS.EXCH.64 URZ, [UR7+0x60], UR8 ;  /* 0x0000600807ff75b2 */ /* 0x0024700008000100 */
[----:B------:R2:W1:Y:S01]  /*0770*/  SYNCS.EXCH.64 URZ, [UR7+0x80], UR4 ;  /* 0x0000800407ff75b2 */ /* 0x0004620008000100 */
[----:B------:R2:W1:Y:S01]  /*0780*/  SYNCS.EXCH.64 URZ, [UR7+0x68], UR8 ;  /* 0x0000680807ff75b2 */ /* 0x0004620008000100 */
[----:B------:R2:W1:Y:S01]  /*0790*/  SYNCS.EXCH.64 URZ, [UR7+0x88], UR4 ;  /* 0x0000880407ff75b2 */ /* 0x0004620008000100 */
[----:B------:R2:W1:Y:S01]  /*07a0*/  SYNCS.EXCH.64 URZ, [UR7+0x70], UR8 ;  /* 0x0000700807ff75b2 */ /* 0x0004620008000100 */
[----:B------:R2:W1:Y:S01]  /*07b0*/  SYNCS.EXCH.64 URZ, [UR7+0x90], UR4 ;  /* 0x0000900407ff75b2 */ /* 0x0004620008000100 */
[----:B------:R2:W1:Y:S01]  /*07c0*/  SYNCS.EXCH.64 URZ, [UR7+0x78], UR8 ;  /* 0x0000780807ff75b2 */ /* 0x0004620008000100 */
[----:B------:R2:W1:Y:S02]  /*07d0*/  SYNCS.EXCH.64 URZ, [UR7+0x98], UR4 ;  /* 0x0000980407ff75b2 */ /* 0x0004640008000100 */
[----:B--2---:R-:W-:Y:S01]  /*07e0*/  NOP ;  /* 0x0000000000007918 */ /* 0x004fe20000000000 */
.L_x_10:
[----:B------:R-:W2:Y:S01]  /*07f0*/  SHFL.IDX PT, R3, R98, RZ, 0x1f ;  /* 0x00001fff62037589 */ /* 0x000ea200000e0000 */
[----:B------:R-:W-:Y:S01]  /*0800*/  NOP ;  /* 0x0000000000007918 */ /* 0x000fe20000000000 */
[----:B--2---:R-:W-:-:S13]  /*0810*/  ISETP.NE.AND P0, PT, R3, 0x3, PT ;  /* 0x000000030300780c */ /* 0x004fda0003f05270 */
[----:B------:R-:W-:Y:S05]  /*0820*/  @P0 BRA `(.L_x_11) ;  /* 0x0000000000300947 */ /* 0x000fea0003800000 */
[----:B-1----:R-:W1:Y:S01]  /*0830*/  S2UR UR5, SR_CgaCtaId ;  /* 0x00000000000579c3 */ /* 0x002e620000008800 */
        /* <DEDUP_REMOVED lines=8> */
[----:B-1----:R2:W1:Y:S01]  /*08c0*/  SYNCS.EXCH.64 URZ, [UR5+0xa0], UR8 ;  /* 0x0000a00805ff75b2 */ /* 0x0024620008000100 */
[----:B------:R2:W1:Y:S02]  /*08d0*/  SYNCS.EXCH.64 URZ, [UR5+0xa8], UR8 ;  /* 0x0000a80805ff75b2 */ /* 0x0004640008000100 */
[----:B--2---:R-:W-:Y:S01]  /*08e0*/  NOP ;  /* 0x0000000000007918 */ /* 0x004fe20000000000 */
.L_x_11:
[----:B------:R-:W2:Y:S01]  /*08f0*/  SHFL.IDX PT, R3, R98, RZ, 0x1f ;  /* 0x00001fff62037589 */ /* 0x000ea200000e0000 */
[----:B------:R-:W-:Y:S01]  /*0900*/  NOP ;  /* 0x0000000000007918 */ /* 0x000fe20000000000 */
[----:B--2---:R-:W-:-:S13]  /*0910*/  ISETP.NE.AND P0, PT, R3, 0x4, PT ;  /* 0x000000040300780c */ /* 0x004fda0003f05270 */
[----:B------:R-:W-:Y:S05]  /*0920*/  @P0 BRA `(.L_x_12) ;  /* 0x00000000004c0947 */ /* 0x000fea0003800000 */
[----:B-1----:R-:W1:Y:S01]  /*0930*/  S2UR UR5, SR_CgaCtaId ;  /* 0x00000000000579c3 */ /* 0x002e620000008800 */
[----:B------:R-:W-:Y:S01]  /*0940*/  UMOV UR8, 0xe0 ;  /* 0x000000e000087882 */ /* 0x000fe20000000000 */
[----:B------:R-:W-:Y:S01]  /*0950*/  UMOV UR7, 0x400 ;  /* 0x0000040000077882 */ /* 0x000fe20000000000 */
[----:B------:R-:W-:Y:S01]  /*0960*/  USEL UR8, UR8, 0x100, UP3 ;  /* 0x0000010008087887 */ /* 0x000fe20009800000 */
[----:B------:R-:W-:Y:S01]  /*0970*/  UMOV UR4, 0x1 ;  /* 0x0000000100047882 */ /* 0x000fe20000000000 */
[----:B------:R-:W-:Y:S01]  /*0980*/  ELECT P0, URZ, PT ;  /* 0x0000000000ff782f */ /* 0x000fe20003800000 */
[----:B------:R-:W-:-:S04]  /*0990*/  UIADD3 UR10, UPT, UPT, -UR4, 0x100000, URZ ;  /* 0x00100000040a7890 */ /* 0x000fc8000fffe1ff */
[----:B------:R-:W-:Y:S02]  /*09a0*/  USHF.L.U32 UR11, UR10, 0xb, URZ ;  /* 0x0000000b0a0b7899 */ /* 0x000fe400080006ff */
[----:B------:R-:W-:Y:S02]  /*09b0*/  USHF.L.U32 UR10, UR10, 0x1, URZ ;  /* 0x000000010a0a7899 */ /* 0x000fe400080006ff */
[----:B------:R-:W-:-:S04]  /*09c0*/  UIADD3 UR8, UPT, UPT, -UR8, 0x100000, URZ ;  /* 0x0010000008087890 */ /* 0x000fc8000fffe1ff */
[----:B------:R-:W-:Y:S02]  /*09d0*/  USHF.L.U32 UR9, UR8, 0xb, URZ ;  /* 0x0000000b08097899 */ /* 0x000fe400080006ff */
[----:B------:R-:W-:Y:S02]  /*09e0*/  USHF.L.U32 UR8, UR8, 0x1, URZ ;  /* 0x0000000108087899 */ /* 0x000fe400080006ff */
[----:B-1----:R-:W-:Y:S01]  /*09f0*/  ULEA UR5, UR5, UR7, 0x18 ;  /* 0x0000000705057291 */ /* 0x002fe2000f8ec0ff */
[----:B------:R-:W1:Y:S11]  /*0a00*/  FENCE.VIEW.ASYNC.S ;  /* 0x00000000000073c6 */ /* 0x000e760000000000 */
[----:B-1----:R2:W1:Y:S01]  /*0a10*/  SYNCS.EXCH.64 URZ, [UR5+0xb0], UR10 ;  /* 0x0000b00a05ff75b2 */ /* 0x0024620008000100 */
[----:B------:R2:W1:Y:S01]  /*0a20*/  SYNCS.EXCH.64 URZ, [UR5+0xc0], UR8 ;  /* 0x0000c00805ff75b2 */ /* 0x0004620008000100 */
[----:B------:R2:W1:Y:S01]  /*0a30*/  SYNCS.EXCH.64 URZ, [UR5+0xb8], UR10 ;  /* 0x0000b80a05ff75b2 */ /* 0x0004620008000100 */
[----:B------:R2:W1:Y:S02]  /*0a40*/  SYNCS.EXCH.64 URZ, [UR5+0xc8], UR8 ;  /* 0x0000c80805ff75b2 */ /* 0x0004640008000100 */
[----:B--2---:R-:W-:Y:S01]  /*0a50*/  NOP ;  /* 0x0000000000007918 */ /* 0x004fe20000000000 */
.L_x_12:
        /* <DEDUP_REMOVED lines=26> */
.L_x_13:
        /* <DEDUP_REMOVED lines=18> */
.L_x_14:
[----:B-1----:R-:W1:Y:S01]  /*0d20*/  S2UR UR5, SR_CTAID.X ;  /* 0x00000000000579c3 */ /* 0x002e620000002500 */
[----:B------:R-:W-:-:S05]  /*0d30*/  CS2R.32 R93, SR_CgaSize ;  /* 0x00000000005d7805 */ /* 0x000fca0000008a00 */
[----:B------:R-:W-:-:S05]  /*0d40*/  IMAD R93, R93, -0xa0, RZ ;  /* 0xffffff605d5d7824 */ /* 0x000fca00078e02ff */
[----:B------:R-:W-:-:S14]  /*0d50*/  R2UR UR8, R93 ;  /* 0x000000005d0872ca */ /* 0x000fdc00000e0000 */
[----:B------:R-:W2:Y:S01]  /*0d60*/  LDCU UR8, c[0x0][UR8+0x2b0] ;  /* 0x00005600080877ac */ /* 0x000ea20008000800 */
[----:B------:R-:W-:Y:S01]  /*0d70*/  NOP ;  /* 0x0000000000007918 */ /* 0x000fe20000000000 */
[----:B------:R-:W-:-:S05]  /*0d80*/  CS2R.32 R93, SR_CgaSize ;  /* 0x00000000005d7805 */ /* 0x000fca0000008a00 */
[----:B------:R-:W-:-:S05]  /*0d90*/  IMAD R93, R93, -0xa0, RZ ;  /* 0xffffff605d5d7824 */ /* 0x000fca00078e02ff */
[----:B------:R-:W-:-:S14]  /*0da0*/  R2UR UR7, R93 ;  /* 0x000000005d0772ca */ /* 0x000fdc00000e0000 */
[----:B------:R-:W3:Y:S01]  /*0db0*/  LDCU UR7, c[0x0][UR7+0x2b4] ;  /* 0x00005680070777ac */ /* 0x000ee20008000800 */
[----:B------:R-:W4:Y:S08]  /*0dc0*/  S2UR UR4, SR_CTAID.Y ;  /* 0x00000000000479c3 */ /* 0x000f300000002600 */
[----:B------:R-:W3:Y:S01]  /*0dd0*/  LDC R13, c[0x0][0xb24] ;  /* 0x0002c900ff0d7b82 */ /* 0x000ee20000000800 */
[----:B-1----:R-:W-:-:S02]  /*0de0*/  I2FP.F32.U32 R93, UR5 ;  /* 0x00000005005d7c45 */ /* 0x002fc40008201000 */
[----:B------:R-:W-:-:S05]  /*0df0*/  CS2R.32 R4, SR_CgaSize ;  /* 0x0000000000047805 */ /* 0x000fca0000008a00 */
[----:B------:R-:W-:-:S06]  /*0e00*/  IMAD R4, R4, -0xa0, RZ ;  /* 0xffffff6004047824 */ /* 0x000fcc00078e02ff */
[----:B------:R-:W1:Y:S01]  /*0e10*/  LDC R4, c[0x0][R4+0x2a0] ;  /* 0x0000a80004047b82 */ /* 0x000e620000000800 */
[----:B--2---:R-:W-:Y:S01]  /*0e20*/  FMUL R93, R93, UR8 ;  /* 0x000000085d5d7c20 */ /* 0x004fe20008400000 */
[----:B----4-:R-:W-:Y:S02]  /*0e30*/  I2FP.F32.U32 R92, UR4 ;  /* 0x00000004005c7c45 */ /* 0x010fe40008201000 */
[----:B------:R-:W-:-:S05]  /*0e40*/  CS2R.32 R3, SR_CgaSize ;  /* 0x0000000000037805 */ /* 0x000fca0000008a00 */
[----:B------:R-:W-:-:S06]  /*0e50*/  IMAD R3, R3, -0xa0, RZ ;  /* 0xffffff6003037824 */ /* 0x000fcc00078e02ff */
[----:B------:R-:W2:Y:S01]  /*0e60*/  LDC R3, c[0x0][R3+0x2a4] ;  /* 0x0000a90003037b82 */ /* 0x000ea20000000800 */
[----:B------:R-:W4:Y:S01]  /*0e70*/  F2I.U32.TRUNC.NTZ R93, R93 ;  /* 0x0000005d005d7305 */ /* 0x000f22000020f000 */
[----:B---3--:R-:W-:-:S06]  /*0e80*/  FMUL R92, R92, UR7 ;  /* 0x000000075c5c7c20 */ /* 0x008fcc0008400000 */
[----:B------:R-:W-:Y:S01]  /*0e90*/  BAR.SYNC.DEFER_BLOCKING 0x0 ;  /* 0x0000000000007b1d */ /* 0x000fe20000010000 */
[----:B------:R-:W-:-:S05]  /*0ea0*/  ISETP.GE.AND P0, PT, R13, 0x1, PT ;  /* 0x000000010d00780c */ /* 0x000fca0003f06270 */
[----:B------:R-:W3:Y:S02]  /*0eb0*/  F2I.U32.TRUNC.NTZ R92, R92 ;  /* 0x0000005c005c7305 */ /* 0x000ee4000020f000 */
[----:B------:R-:W2:Y:S01]  /*0ec0*/  S2UR UR44, SR_CTAID.Z ;  /* 0x00000000002c79c3 */ /* 0x000ea20000002700 */
[----:B----4-:R-:W-:-:S05]  /*0ed0*/  IADD3 R93, PT, PT, -R93, RZ, RZ ;  /* 0x000000ff5d5d7210 */ /* 0x010fca0007ffe1ff */
[----:B-1----:R-:W-:Y:S01]  /*0ee0*/  IMAD R93, R4, R93, UR5 ;  /* 0x00000005045d7e24 */ /* 0x002fe2000f8e025d */
[----:B------:R-:W-:Y:S02]  /*0ef0*/  MOV R4, UR5 ;  /* 0x0000000500047c02 */ /* 0x000fe40008000f00 */
[----:B---3--:R-:W-:-:S05]  /*0f00*/  IADD3 R92, PT, PT, -R92, RZ, RZ ;  /* 0x000000ff5c5c7210 */ /* 0x008fca0007ffe1ff */
[----:B--2---:R-:W-:Y:S01]  /*0f10*/  IMAD R92, R3, R92, UR4 ;  /* 0x00000004035c7e24 */ /* 0x004fe2000f8e025c */
[----:B------:R-:W-:Y:S01]  /*0f20*/  MOV R3, UR4 ;  /* 0x0000000400037c02 */ /* 0x000fe20008000f00 */
[----:B------:R-:W-:Y:S06]  /*0f30*/  @!P0 BRA `(.L_x_15) ;  /* 0x0000000000b88947 */ /* 0x000fec0003800000 */
[----:B------:R-:W1:Y:S01]  /*0f40*/  LDC.64 R8, c[0x0][0xb18] ;  /* 0x0002c600ff087b82 */ /* 0x000e620000000a00 */
[----:B------:R-:W-:-:S07]  /*0f50*/  ISETP.NE.AND P0, PT, R13, 0x1, PT ;  /* 0x000000010d00780c */ /* 0x000fce0003f05270 */
[----:B------:R-:W2:Y:S08]  /*0f60*/  LDC R12, c[0x0][0xb0c] ;  /* 0x0002c300ff0c7b82 */ /* 0x000eb00000000800 */
[----:B------:R-:W3:Y:S08]  /*0f70*/  LDC R15, c[0x0][0x370] ;  /* 0x0000dc00ff0f7b82 */ /* 0x000ef00000000800 */
[----:B------:R-:W4:Y:S01]  /*0f80*/  LDC R14, c[0x0][0x374] ;  /* 0x0000dd00ff0e7b82 */ /* 0x000f220000000800 */
[----:B-1----:R-:W-:-:S07]  /*0f90*/  ISETP.NE.AND P1, PT, R8, 0x1, PT ;  /* 0x000000010800780c */ /* 0x002fce0003f25270 */
[----:B------:R-:W3:Y:S01]  /*0fa0*/  LDC.64 R10, c[0x0][0xb10] ;  /* 0x0002c400ff0a7b82 */ /* 0x000ee20000000a00 */
[----:B--2---:R-:W-:-:S07]  /*0fb0*/  ISETP.NE.AND P2, PT, R12, 0x1, PT ;  /* 0x000000010c00780c */ /* 0x004fce0003f45270 */
[----:B------:R-:W1:Y:S08]  /*0fc0*/  LDC R5, c[0x0][0xb20] ;  /* 0x0002c800ff057b82 */ /* 0x000e700000000800 */
[----:B------:R-:W2:Y:S01]  /*0fd0*/  LDC.64 R6, c[0x0][0xb28] ;  /* 0x0002ca00ff067b82 */ /* 0x000ea20000000a00 */
[----:B----4-:R-:W-:-:S04]  /*0fe0*/  IMAD.HI.U32 R16, R14, R9, RZ ;  /* 0x000000090e107227 */ /* 0x010fc800078e00ff */
[----:B------:R-:W-:-:S04]  /*0ff0*/  IMAD.HI.U32 R9, R3, R9, RZ ;  /* 0x0000000903097227 */ /* 0x000fc800078e00ff */
[----:B---3--:R-:W-:-:S05]  /*1000*/  IMAD.HI.U32 R17, R15, R10, RZ ;  /* 0x0000000a0f117227 */ /* 0x008fca00078e00ff */
[----:B------:R-:W-:Y:S01]  /*1010*/  @P2 SHF.R.U32.HI R15, RZ, R11, R17 ;  /* 0x0000000bff0f2219 */ /* 0x000fe20000011611 */
[----:B------:R-:W-:Y:S01]  /*1020*/  IMAD.HI.U32 R17, R4, R10, RZ ;  /* 0x0000000a04117227 */ /* 0x000fe200078e00ff */
[-C--:B-1----:R-:W-:Y:S02]  /*1030*/  @P1 SHF.R.U32.HI R14, RZ, R5.reuse, R16 ;  /* 0x00000005ff0e1219 */ /* 0x082fe40000011610 */
[----:B------:R-:W-:Y:S02]  /*1040*/  SHF.R.U32.HI R9, RZ, R5, R9 ;  /* 0x00000005ff097219 */ /* 0x000fe40000011609 */
[----:B------:R-:W-:Y:S02]  /*1050*/  SHF.R.U32.HI R17, RZ, R11, R17 ;  /* 0x0000000bff117219 */ /* 0x000fe40000011611 */
[----:B------:R-:W-:Y:S01]  /*1060*/  SEL R9, R3, R9, !P1 ;  /* 0x0000000903097207 */ /* 0x000fe20004800000 */
[----:B--2---:R-:W-:Y:S01]  /*1070*/  IMAD.HI.U32 R16, R14, R6, RZ ;  /* 0x000000060e107227 */ /* 0x004fe200078e00ff */
[----:B------:R-:W-:-:S03]  /*1080*/  SEL R17, R4, R17, !P2 ;  /* 0x0000001104117207 */ /* 0x000fc60005000000 */
[----:B------:R-:W-:Y:S01]  /*1090*/  IMAD.HI.U32 R10, R15, R6, RZ ;  /* 0x000000060f0a7227 */ /* 0x000fe200078e00ff */
[----:B------:R-:W-:-:S04]  /*10a0*/  @P0 SHF.R.U32.HI R14, RZ, R7, R16 ;  /* 0x00000007ff0e0219 */ /* 0x000fc80000011610 */
[----:B------:R-:W-:Y:S01]  /*10b0*/  @P0 SHF.R.U32.HI R15, RZ, R7, R10 ;  /* 0x00000007ff0f0219 */ /* 0x000fe2000001160a */
[----:B------:R-:W-:-:S04]  /*10c0*/  IMAD R14, R14, R13, RZ ;  /* 0x0000000d0e0e7224 */ /* 0x000fc800078e02ff */
[----:B------:R-:W-:Y:S01]  /*10d0*/  IMAD R5, R15, R13, RZ ;  /* 0x0000000d0f057224 */ /* 0x000fe200078e02ff */
[----:B------:R-:W-:-:S04]  /*10e0*/  ISETP.GE.AND P1, PT, R9, R14, PT ;  /* 0x0000000e0900720c */ /* 0x000fc80003f26270 */
[----:B------:R-:W-:Y:S01]  /*10f0*/  ISETP.GE.OR P1, PT, R17, R5, P1 ;  /* 0x000000051100720c */ /* 0x000fe20000f26670 */
[----:B------:R-:W-:-:S05]  /*1100*/  IMAD.HI.U32 R5, R9, R6, RZ ;  /* 0x0000000609057227 */ /* 0x000fca00078e00ff */
[----:B------:R-:W-:-:S04]  /*1110*/  SHF.R.U32.HI R5, RZ, R7, R5 ;  /* 0x00000007ff057219 */ /* 0x000fc80000011605 */
[----:B------:R-:W-:-:S03]  /*1120*/  SEL R5, R9, R5, !P0 ;  /* 0x0000000509057207 */ /* 0x000fc60004000000 */
[----:B------:R-:W-:Y:S01]  /*1130*/  @!P1 IMAD.HI.U32 R10, R17, R6, RZ ;  /* 0x00000006110a9227 */ /* 0x000fe200078e00ff */
[----:B------:R-:W-:-:S04]  /*1140*/  IADD3 R6, PT, PT, -R5, RZ, RZ ;  /* 0x000000ff05067210 */ /* 0x000fc80007ffe1ff */
[----:B------:R-:W-:Y:S01]  /*1150*/  @!P1 SHF.R.U32.HI R7, RZ, R7, R10 ;  /* 0x00000007ff079219 */ /* 0x000fe2000001160a */
[----:B------:R-:W-:Y:S01]  /*1160*/  IMAD R6, R13, R6, R9 ;  /* 0x000000060d067224 */ /* 0x000fe200078e0209 */
[----:B------:R-:W-:Y:S02]  /*1170*/  IADD3 R10, PT, PT, -R9, RZ, RZ ;  /* 0x000000ff090a7210 */ /* 0x000fe40007ffe1ff */
[----:B------:R-:W-:-:S03]  /*1180*/  @!P1 SEL R7, R17, R7, !P0 ;  /* 0x0000000711079207 */ /* 0x000fc60004000000 */
[----:B------:R-:W-:Y:S02]  /*1190*/  IMAD R3, R8, R10, R3 ;  /* 0x0000000a08037224 */ /* 0x000fe400078e0203 */
[--C-:B------:R-:W-:Y:S02]  /*11a0*/  @!P1 IMAD.IADD R5, R5, 0x1, -R7.reuse ;  /* 0x0000000105059824 */ /* 0x100fe400078e0a07 */
[----:B------:R-:W-:Y:S01]  /*11b0*/  @!P1 IMAD R7, R6, R15, R7 ;  /* 0x0000000f06079224 */ /* 0x000fe200078e0207 */
[----:B------:R-:W-:Y:S01]  /*11c0*/  IADD3 R6, PT, PT, -R17, RZ, RZ ;  /* 0x000000ff11067210 */ /* 0x000fe20007ffe1ff */
[----:B------:R-:W-:Y:S02]  /*11d0*/  @!P1 IMAD R9, R5, R13, R17 ;  /* 0x0000000d05099224 */ /* 0x000fe400078e0211 */
[----:B------:R-:W-:Y:S02]  /*11e0*/  @!P1 IMAD.MOV.U32 R17, RZ, RZ, R7 ;  /* 0x000000ffff119224 */ /* 0x000fe400078e0007 */
[----:B------:R-:W-:-:S02]  /*11f0*/  IMAD R4, R12, R6, R4 ;  /* 0x000000060c047224 */ /* 0x000fc400078e0204 */
[----:B------:R-:W-:Y:S02]  /*1200*/  IMAD R3, R9, R8, R3 ;  /* 0x0000000809037224 */ /* 0x000fe400078e0203 */
[----:B------:R-:W-:Y:S02]  /*1210*/  IMAD R4, R17, R12, R4 ;  /* 0x0000000c11047224 */ /* 0x000fe400078e0204 */
.L_x_15:
[----:B------:R-:W1:Y:S01]  /*1220*/  LDCU UR4, c[0x0][0xb30] ;  /* 0x00016600ff0477ac */ /* 0x000e620008000800 */
[----:B------:R-:W2:Y:S08]  /*1230*/  S2UR UR37, SR_CgaCtaId ;  /* 0x00000000002579c3 */ /* 0x000eb00000008800 */
[----:B------:R-:W3:Y:S01]  /*1240*/  LDC R40, c[0x0][0xb24] ;  /* 0x0002c900ff287b82 */ /* 0x000ee20000000800 */
[----:B-1----:R-:W-:-:S09]  /*1250*/  UISETP.NE.AND UP0, UPT, UR4, 0x1, UPT ;  /* 0x000000010400788c */ /* 0x002fd2000bf05270 */
[----:B--2---:R-:W-:Y:S05]  /*1260*/  BRA.U UP0, `(.L_x_16) ;  /* 0x0000000100407547 */ /* 0x004fea000b800000 */
[----:B------:R-:W1:Y:S08]  /*1270*/  LDC.64 R8, c[0x0][0xb10] ;  /* 0x0002c400ff087b82 */ /* 0x000e700000000a00 */
[----:B------:R-:W2:Y:S08]  /*1280*/  LDC.64 R6, c[0x0][0xb18] ;  /* 0x0002c600ff067b82 */ /* 0x000eb00000000a00 */
[----:B------:R-:W4:Y:S08]  /*1290*/  LDC R5, c[0x0][0xb20] ;  /* 0x0002c800ff057b82 */ /* 0x000f300000000800 */
[----:B------:R-:W3:Y:S01]  /*12a0*/  LDC R10, c[0x0][0xb0c] ;  /* 0x0002c300ff0a7b82 */ /* 0x000ee20000000800 */
[----:B-1----:R-:W-:-:S05]  /*12b0*/  IMAD.HI.U32 R8, R4, R8, RZ ;  /* 0x0000000804087227 */ /* 0x002fca00078e00ff */
[----:B------:R-:W-:Y:S01]  /*12c0*/  SHF.R.U32.HI R8, RZ, R9, R8 ;  /* 0x00000009ff087219 */ /* 0x000fe20000011608 */
[----:B--2---:R-:W-:Y:S01]  /*12d0*/  IMAD.HI.U32 R7, R3, R7, RZ ;  /* 0x0000000703077227 */ /* 0x004fe200078e00ff */
[----:B------:R-:W-:-:S04]  /*12e0*/  ISETP.NE.AND P0, PT, R6, 0x1, PT ;  /* 0x000000010600780c */ /* 0x000fc80003f05270 */
[----:B----4-:R-:W-:-:S04]  /*12f0*/  SHF.R.U32.HI R5, RZ, R5, R7 ;  /* 0x00000005ff057219 */ /* 0x010fc80000011607 */
[----:B------:R-:W-:Y:S02]  /*1300*/  SEL R5, R3, R5, !P0 ;  /* 0x0000000503057207 */ /* 0x000fe40004000000 */
[----:B---3--:R-:W-:-:S04]  /*1310*/  ISETP.NE.AND P1, PT, R10, 0x1, PT ;  /* 0x000000010a00780c */ /* 0x008fc80003f25270 */
[----:B------:R-:W-:-:S05]  /*1320*/  SEL R8, R4, R8, !P1 ;  /* 0x0000000804087207 */ /* 0x000fca0004800000 */
[----:B------:R-:W-:Y:S02]  /*1330*/  IMAD.IADD R7, R5, 0x1, -R8 ;  /* 0x0000000105077824 */ /* 0x000fe400078e0a08 */
[----:B------:R-:W-:Y:S02]  /*1340*/  IMAD.IADD R5, R8, 0x1, -R5 ;  /* 0x0000000108057824 */ /* 0x000fe400078e0a05 */
[----:B------:R-:W-:Y:S02]  /*1350*/  IMAD R4, R7, R10, R4 ;  /* 0x0000000a07047224 */ /* 0x000fe400078e0204 */
[----:B------:R-:W-:Y:S02]  /*1360*/  IMAD R3, R5, R6, R3 ;  /* 0x0000000605037224 */ /* 0x000fe400078e0203 */
.L_x_16:
[----:B------:R-:W-:Y:S01]  /*1370*/  BAR.SYNC.DEFER_BLOCKING 0x0 ;  /* 0x0000000000007b1d */ /* 0x000fe20000010000 */
[----:B------:R-:W-:Y:S01]  /*1380*/  UISETP.NE.AND UP0, UPT, UR6, 0x2, UPT ;  /* 0x000000020600788c */ /* 0x000fe2000bf05270 */
[----:B------:R-:W-:Y:S02]  /*1390*/  ISETP.NE.OR P5, PT, R2, 0x2, !P5 ;  /* 0x000000020200780c */ /* 0x000fe40006fa5670 */
[----:B------:R-:W-:-:S06]  /*13a0*/  LOP3.LUT R2, R0, 0x1f, RZ, 0xc0, !PT ;  /* 0x0000001f00027812 */ /* 0x000fcc00078ec0ff */
[----:B------:R-:W-:Y:S05]  /*13b0*/  BRA.U UP0, `(.L_x_17) ;  /* 0x0000001100987547 */ /* 0x000fea000b800000 */
[----:B------:R-:W1:Y:S01]  /*13c0*/  LDCU UR13, c[0x0][0x38c] ;  /* 0x00007180ff0d77ac */ /* 0x000e620008000800 */
[----:B------:R-:W2:Y:S01]  /*13d0*/  LDC R8, c[0x0][0x370] ;  /* 0x0000dc00ff087b82 */ /* 0x000ea20000000800 */
[----:B------:R-:W-:Y:S01]  /*13e0*/  HFMA2 R14, -RZ, RZ, 0, 0 ;  /* 0x00000000ff0e7431 */ /* 0x000fe200000001ff */
[----:B------:R-:W-:Y:S01]  /*13f0*/  ISETP.EQ.OR P4, PT, R2, RZ, P5 ;  /* 0x000000ff0200720c */ /* 0x000fe20002f82670 */
[----:B------:R-:W-:Y:S01]  /*1400*/  IMAD.MOV.U32 R15, RZ, RZ, 0x1 ;  /* 0x00000001ff0f7424 */ /* 0x000fe200078e00ff */
[----:B------:R-:W-:Y:S01]  /*1410*/  CS2R R12, SRZ ;  /* 0x00000000000c7805 */ /* 0x000fe2000001ff00 */
[----:B------:R-:W-:Y:S01]  /*1420*/  IMAD.MOV.U32 R11, RZ, RZ, 0x1 ;  /* 0x00000001ff0b7424 */ /* 0x000fe200078e00ff */
[----:B------:R-:W4:Y:S02]  /*1430*/  LDCU.64 UR22, c[0x0][0x348] ;  /* 0x00006900ff1677ac */ /* 0x000f240008000a00 */
[----:B------:R-:W2:Y:S01]  /*1440*/  LDC R0, c[0x0][0x374] ;  /* 0x0000dd00ff007b82 */ /* 0x000ea20000000800 */
[----:B------:R-:W-:Y:S01]  /*1450*/  UMOV UR6, URZ ;  /* 0x000000ff00067c82 */ /* 0x000fe20008000000 */
[----:B-1----:R-:W-:-:S04]  /*1460*/  UIADD3 UR5, UPT, UPT, UR13, 0x3f, URZ ;  /* 0x0000003f0d057890 */ /* 0x002fc8000fffe0ff */
[----:B------:R-:W-:-:S04]  /*1470*/  USHF.R.S32.HI UR4, URZ, 0x1f, UR5 ;  /* 0x0000001fff047899 */ /* 0x000fc80008011405 */
[----:B------:R-:W-:-:S04]  /*1480*/  ULEA.HI UR4, UR4, UR5, URZ, 0x6 ;  /* 0x0000000504047291 */ /* 0x000fc8000f8f30ff */
[----:B------:R-:W-:Y:S02]  /*1490*/  USHF.R.S32.HI UR15, URZ, 0x6, UR4 ;  /* 0x00000006ff0f7899 */ /* 0x000fe40008011404 */
[----:B------:R-:W-:Y:S02]  /*14a0*/  UIADD3 UR4, UPT, UPT, UR13, -0x1, URZ ;  /* 0xffffffff0d047890 */ /* 0x000fe4000fffe0ff */
[----:B------:R-:W-:Y:S02]  /*14b0*/  UISETP.LT.U32.AND UP0, UPT, UR15, 0x6, UPT ;  /* 0x000000060f00788c */ /* 0x000fe4000bf01070 */
[----:B------:R-:W-:Y:S02]  /*14c0*/  UISETP.GE.U32.AND UP1, UPT, UR4, -0x7f, UPT ;  /* 0xffffff810400788c */ /* 0x000fe4000bf26070 */
[----:B------:R-:W-:Y:S02]  /*14d0*/  USEL UR14, UR15, 0x6, UP0 ;  /* 0x000000060f0e7887 */ /* 0x000fe40008000000 */
[----:B------:R-:W-:-:S02]  /*14e0*/  UIADD3 UR13, UPT, UPT, UR13, 0x7e, URZ ;  /* 0x0000007e0d0d7890 */ /* 0x000fc4000fffe0ff */
[----:B------:R-:W-:Y:S02]  /*14f0*/  UIADD3 UR5, UPT, UPT, UR14, -0x1, URZ ;  /* 0xffffffff0e057890 */ /* 0x000fe4000fffe0ff */
[----:B------:R-:W-:-:S03]  /*1500*/  UIADD3 UR7, UPT, UPT, UR15, -UR14, URZ ;  /* 0x8000000e0f077290 */ /* 0x000fc6000fffe0ff */
[----:B------:R-:W-:-:S04]  /*1510*/  @UP1 UIADD3 UR5, UPT, UPT, UR14, URZ, URZ ;  /* 0x000000ff0e051290 */ /* 0x000fc8000fffe0ff */
[----:B----4-:R-:W-:-:S12]  /*1520*/  UIADD3 UR5, UPT, UPT, UR5, 0x1, URZ ;  /* 0x0000000105057890 */ /* 0x010fd8000fffe0ff */
.L_x_35:
[----:B------:R-:W-:Y:S01]  /*1530*/  UISETP.NE.AND UP0, UPT, UR37, URZ, UPT ;  /* 0x000000ff2500728c */ /* 0x000fe2000bf05270 */
[----:B------:R-:W1:Y:S08]  /*1540*/  S2UR UR37, SR_CgaCtaId ;  /* 0x00000000002579c3 */ /* 0x000e700000008800 */
[----:B------:R-:W-:Y:S05]  /*1550*/  BRA.U UP0, `(.L_x_18) ;  /* 0x0000000100347547 */ /* 0x000fea000b800000 */
[----:B------:R-:W4:Y:S01]  /*1560*/  S2R R2, SR_CgaCtaId ;  /* 0x0000000000027919 */ /* 0x000f220000008800 */
[----:B------:R-:W-:-:S04]  /*1570*/  MOV R5, 0x400 ;  /* 0x0000040000057802 */ /* 0x000fc80000000f00 */
[----:B----4-:R-:W-:Y:S02]  /*1580*/  LEA R2, R2, R5, 0x18 ;  /* 0x0000000502027211 */ /* 0x010fe400078ec0ff */
[----:B------:R-:W-:-:S03]  /*1590*/  SHF.L.U32 R5, R11, 0x1f, RZ ;  /* 0x0000001f0b057819 */ /* 0x000fc600000006ff */
[----:B------:R-:W-:-:S04]  /*15a0*/  IMAD R2, R12, 0x8, R2 ;  /* 0x000000080c027824 */ /* 0x000fc800078e0202 */
[----:B------:R-:W4:Y:S02]  /*15b0*/  SYNCS.PHASECHK.TRANS64.TRYWAIT P0, [R2+URZ+0x120], R5 ;  /* 0x00012005020075a7 */ /* 0x000f2400080011ff */
[----:B----4-:R-:W-:Y:S05]  /*15c0*/  @!P0 BRA `(.L_x_19) ;  /* 0x0000007800908947 */ /* 0x010fea0003800000 */
.L_x_135:
[----:B------:R-:W-:Y:S01]  /*15d0*/  VIADD R12, R12, 0x1 ;  /* 0x000000010c0c7836 */ /* 0x000fe20000000000 */
[----:B------:R4:W-:Y:S04]  /*15e0*/  SYNCS.ARRIVE.TRANS64.A1T0 RZ, [R2+URZ+0x110], RZ ;  /* 0x000110ff02ff79a7 */ /* 0x0009e800081000ff */
[----:B------:R-:W-:-:S04]  /*15f0*/  ISETP.NE.AND P0, PT, R12, 0x2, PT ;  /* 0x000000020c00780c */ /* 0x000fc80003f05270 */
[----:B------:R-:W-:Y:S02]  /*1600*/  SEL R12, R12, RZ, P0 ;  /* 0x000000ff0c0c7207 */ /* 0x000fe40000000000 */
[----:B----4-:R-:W-:-:S04]  /*1610*/  SEL R2, RZ, 0x1, P0 ;  /* 0x00000001ff027807 */ /* 0x010fc80000000000 */
[----:B------:R-:W-:-:S07]  /*1620*/  LOP3.LUT R11, R11, R2, RZ, 0x3c, !PT ;  /* 0x000000020b0b7212 */ /* 0x000fce00078e3cff */
.L_x_18:
[----:B------:R-:W-:Y:S01]  /*1630*/  UMOV UR4, 0x400 ;  /* 0x0000040000047882 */ /* 0x000fe20000000000 */
[----:B------:R-:W-:Y:S01]  /*1640*/  SHF.L.U32 R2, R15, 0x1f, RZ ;  /* 0x0000001f0f027819 */ /* 0x000fe200000006ff */
[----:B-1----:R-:W-:Y:S01]  /*1650*/  ULEA UR4, UR37, UR4, 0x18 ;  /* 0x0000000425047291 */ /* 0x002fe2000f8ec0ff */
[----:B------:R-:W-:Y:S01]  /*1660*/  R2UR UR43, R4 ;  /* 0x00000000042b72ca */ /* 0x000fe200000e0000 */
[----:B------:R-:W-:Y:S01]  /*1670*/  UISETP.GE.U32.AND UP0, UPT, UR13, 0x7f, UPT ;  /* 0x0000007f0d00788c */ /* 0x000fe2000bf06070 */
[----:B------:R-:W-:Y:S01]  /*1680*/  R2UR UR11, R3 ;  /* 0x00000000030b72ca */ /* 0x000fe200000e0000 */
[----:B------:R-:W-:Y:S01]  /*1690*/  ULEA UR8, UR6, UR4, 0x3 ;  /* 0x0000000406087291 */ /* 0x000fe2000f8e18ff */
[----:B------:R-:W-:-:S08]  /*16a0*/  UMOV UR24, URZ ;  /* 0x000000ff00187c82 */ /* 0x000fd00008000000 */
[----:B------:R1:W4:Y:S01]  /*16b0*/  SYNCS.PHASECHK.TRANS64.TRYWAIT P0, [UR8+0x30], R2 ;  /* 0x00003002ff0075a7 */ /* 0x0003220008001108 */
[----:B------:R-:W-:Y:S02]  /*16c0*/  USHF.L.U32 UR43, UR43, 0x7, URZ ;  /* 0x000000072b2b7899 */ /* 0x000fe400080006ff */
[----:B------:R-:W-:Y:S01]  /*16d0*/  USHF.L.U32 UR11, UR11, 0x7, URZ ;  /* 0x000000070b0b7899 */ /* 0x000fe200080006ff */
[----:B------:R-:W-:Y:S11]  /*16e0*/  BRA.U !UP0, `(.L_x_20) ;  /* 0x0000000108a47547 */ /* 0x000ff6000b800000 */
[----:B------:R-:W-:Y:S01]  /*16f0*/  UMOV UR16, URZ ;  /* 0x000000ff00107c82 */ /* 0x000fe20008000000 */
[----:B------:R-:W-:-:S05]  /*1700*/  UMOV UR17, UR6 ;  /* 0x0000000600117c82 */ /* 0x000fca0008000000 */
.L_x_25:
[----:B-1----:R-:W-:Y:S01]  /*1710*/  ULEA UR41, UR17, UR4, 0x3 ;  /* 0x0000000411297291 */ /* 0x002fe2000f8e18ff */
[----:B----4-:R-:W-:Y:S01]  /*1720*/  @!P5 MOV R3, 0x8000 ;  /* 0x000080000003d802 */ /* 0x010fe20000000f00 */
[----:B----4-:R-:W-:Y:S10]  /*1730*/  @P0 BRA `(.L_x_21) ;  /* 0x00000000000c0947 */ /* 0x010ff40003800000 */
[----:B------:R-:W-:-:S04]  /*1740*/  SHF.L.U32 R4, R15, 0x1f, RZ ;  /* 0x0000001f0f047819 */ /* 0x000fc800000006ff */
[----:B------:R-:W4:Y:S02]  /*1750*/  SYNCS.PHASECHK.TRANS64.TRYWAIT P0, [UR41+0x30], R4 ;  /* 0x00003004ff0075a7 */ /* 0x000f240008001129 */
[----:B----4-:R-:W-:Y:S05]  /*1760*/  @!P0 BRA `(.L_x_22) ;  /* 0x00000078003c8947 */ /* 0x010fea0003800000 */
.L_x_21:
[----:B------:R4:W-:Y:S01]  /*1770*/  @!P5 SYNCS.ARRIVE.TRANS64 RZ, [UR41], R3 ;  /* 0x00000003ffffd9a7 */ /* 0x0009e20008000029 */
[----:B------:R-:W-:Y:S04]  /*1780*/  BSSY.RECONVERGENT B0, `(.L_x_23) ;  /* 0x0000003000007945 */ /* 0x000fe80003800200 */
[----:B------:R-:W-:Y:S05]  /*1790*/  @P4 BRA `(.L_x_24) ;  /* 0x0000000000044947 */ /* 0x000fea0003800000 */
[----:B------:R-:W-:Y:S05]  /*17a0*/  BPT.TRAP 0x1 ;  /* 0x000000040000795c */ /* 0x000fea0000300000 */
.L_x_24:
[----:B------:R-:W-:Y:S05]  /*17b0*/  BSYNC.RECONVERGENT B0 ;  /* 0x0000000000007941 */ /* 0x000fea0003800200 */
.L_x_23:
[----:B------:R-:W-:Y:S02]  /*17c0*/  UIADD3 UR6, UPT, UPT, UR17, 0x1, URZ ;  /* 0x0000000111067890 */ /* 0x000fe4000fffe0ff */
[----:B------:R-:W-:Y:S02]  /*17d0*/  UIADD3 UR26, UP1, UPT, UR22, 0x80, URZ ;  /* 0x00000080161a7890 */ /* 0x000fe4000ff3e0ff */
[----:B------:R-:W-:Y:S02]  /*17e0*/  UISETP.NE.AND UP0, UPT, UR6, 0x6, UPT ;  /* 0x000000060600788c */ /* 0x000fe4000bf05270 */
[----:B------:R-:W-:Y:S02]  /*17f0*/  USHF.L.U32 UR42, UR16, 0x6, URZ ;  /* 0x00000006102a7899 */ /* 0x000fe400080006ff */
[----:B------:R-:W-:Y:S02]  /*1800*/  USEL UR9, URZ, 0x1, UP0 ;  /* 0x00000001ff097887 */ /* 0x000fe40008000000 */
[----:B------:R-:W-:-:S02]  /*1810*/  USEL UR6, UR6, URZ, UP0 ;  /* 0x000000ff06067287 */ /* 0x000fc40008000000 */
[----:B------:R-:W-:Y:S02]  /*1820*/  UIADD3 UR20, UP0, UPT, UR22, 0x180, URZ ;  /* 0x0000018016147890 */ /* 0x000fe4000ff1e0ff */
[----:B------:R-:W-:Y:S01]  /*1830*/  ULEA UR8, UR6, UR4, 0x3 ;  /* 0x0000000406087291 */ /* 0x000fe2000f8e18ff */
[----:B------:R-:W-:Y:S01]  /*1840*/  LOP3.LUT R15, R15, UR9, RZ, 0x3c, !PT ;  /* 0x000000090f0f7c12 */ /* 0x000fe2000f8e3cff */
[----:B------:R-:W-:Y:S02]  /*1850*/  UIADD3.X UR27, UPT, UPT, URZ, UR23, URZ, UP1, !UPT ;  /* 0x00000017ff1b7290 */ /* 0x000fe40008ffe4ff */
[----:B------:R-:W-:Y:S01]  /*1860*/  UIADD3.X UR21, UPT, UPT, URZ, UR23, URZ, UP0, !UPT ;  /* 0x00000017ff157290 */ /* 0x000fe200087fe4ff */
[----:B-1----:R-:W-:Y:S01]  /*1870*/  SHF.L.U32 R2, R15, 0x1f, RZ ;  /* 0x0000001f0f027819 */ /* 0x002fe200000006ff */
[----:B------:R-:W-:Y:S01]  /*1880*/  UMOV UR18, 0x0 ;  /* 0x0000000000127882 */ /* 0x000fe20000000000 */
[----:B------:R-:W-:Y:S01]  /*1890*/  UMOV UR19, 0x10000000 ;  /* 0x1000000000137882 */ /* 0x000fe20000000000 */
[----:B------:R-:W-:Y:S01]  /*18a0*/  UMOV UR12, UR44 ;  /* 0x0000002c000c7c82 */ /* 0x000fe20008000000 */
[----:B------:R1:W1:Y:S01]  /*18b0*/  SYNCS.PHASECHK.TRANS64.TRYWAIT P0, [UR8+0x30], R2 ;  /* 0x00003002ff0075a7 */ /* 0x0002620008001108 */
[----:B------:R-:W-:Y:S01]  /*18c0*/  ULEA UR8, UR17, UR4, 0xe ;  /* 0x0000000411087291 */ /* 0x000fe2000f8e70ff */
[----:B------:R-:W-:Y:S01]  /*18d0*/  UMOV UR9, UR41 ;  /* 0x0000002900097c82 */ /* 0x000fe20008000000 */
[----:B------:R-:W-:-:S02]  /*18e0*/  UMOV UR10, UR42 ;  /* 0x0000002a000a7c82 */ /* 0x000fc40008000000 */
[----:B------:R-:W-:Y:S02]  /*18f0*/  UIADD3 UR40, UPT, UPT, UR8, 0x8400, URZ ;  /* 0x0000840008287890 */ /* 0x000fe4000fffe0ff */
[----:B------:R-:W-:Y:S02]  /*1900*/  UIADD3 UR8, UPT, UPT, UR8, 0x20400, URZ ;  /* 0x0002040008087890 */ /* 0x000fe4000fffe0ff */
[----:B------:R-:W-:Y:S01]  /*1910*/  UIADD3 UR16, UPT, UPT, UR16, 0x1, URZ ;  /* 0x0000000110107890 */ /* 0x000fe2000fffe0ff */
[----:B------:R-:W-:Y:S01]  /*1920*/  UMOV UR24, UR5 ;  /* 0x0000000500187c82 */ /* 0x000fe20008000000 */
[----:B------:R-:W-:Y:S02]  /*1930*/  UMOV UR17, UR6 ;  /* 0x0000000600117c82 */ /* 0x000fe40008000000 */
[----:B------:R-:W-:Y:S01]  /*1940*/  UISETP.NE.AND UP0, UPT, UR16, UR5, UPT ;  /* 0x000000051000728c */ /* 0x000fe2000bf05270 */
[----:B------:R1:W-:Y:S02]  /*1950*/  UTMALDG.3D [UR40], [UR26], desc[UR18] ;  /* 0x000012281a0075b4 */ /* 0x0003e40008011000 */
[----:B------:R1:W-:Y:S06]  /*1960*/  UTMALDG.3D [UR8], [UR20], desc[UR18] ;  /* 0x00001208140075b4 */ /* 0x0003ec0008011000 */
[----:B------:R-:W-:Y:S05]  /*1970*/  BRA.U UP0, `(.L_x_25) ;  /* 0xfffffffd00647547 */ /* 0x000fea000b83ffff */
.L_x_20:
[----:B-1--4-:R-:W-:Y:S01]  /*1980*/  PLOP3.LUT P0, PT, PT, PT, UP3, 0x80, 0x8 ;  /* 0x000000000008781c */ /* 0x012fe20003f0f038 */
[----:B------:R-:W-:Y:S01]  /*1990*/  ULEA UR8, UR6, UR4, 0x3 ;  /* 0x0000000406087291 */ /* 0x000fe2000f8e18ff */
[----:B------:R-:W-:Y:S01]  /*19a0*/  SHF.L.U32 R2, R15, 0x1f, RZ ;  /* 0x0000001f0f027819 */ /* 0x000fe200000006ff */
[----:B------:R-:W-:-:S10]  /*19b0*/  UISETP.GT.AND UP0, UPT, UR15, UR14, UPT ;  /* 0x0000000e0f00728c */ /* 0x000fd4000bf04270 */
[----:B------:R-:W-:Y:S01]  /*19c0*/  @!P0 SYNCS.ARRIVE.TRANS64.A1T0 RZ, [UR4+0xa8], RZ ;  /* 0x0000a8ffffff89a7 */ /* 0x000fe20008100004 */
[----:B------:R1:W4:Y:S01]  /*19d0*/  SYNCS.PHASECHK.TRANS64.TRYWAIT P0, [UR8+0x30], R2 ;  /* 0x00003002ff0075a7 */ /* 0x0003220008001108 */
[----:B------:R-:W-:Y:S05]  /*19e0*/  BRA.U !UP0, `(.L_x_26) ;  /* 0x0000000108a87547 */ /* 0x000fea000b800000 */
[----:B------:R-:W-:Y:S01]  /*19f0*/  UIADD3 UR21, UPT, UPT, UR7, UR24, URZ ;  /* 0x0000001807157290 */ /* 0x000fe2000fffe0ff */
[----:B------:R-:W-:-:S11]  /*1a00*/  UMOV UR25, UR6 ;  /* 0x0000000600197c82 */ /* 0x000fd60008000000 */
.L_x_31:
[----:B-1----:R-:W-:Y:S01]  /*1a10*/  ULEA UR17, UR25, UR4, 0x3 ;  /* 0x0000000419117291 */ /* 0x002fe2000f8e18ff */
[----:B----4-:R-:W-:Y:S01]  /*1a20*/  @!P5 MOV R3, 0x8000 ;  /* 0x000080000003d802 */ /* 0x010fe20000000f00 */
[----:B----4-:R-:W-:Y:S10]  /*1a30*/  @P0 BRA `(.L_x_27) ;  /* 0x00000000000c0947 */ /* 0x010ff40003800000 */
[----:B------:R-:W-:-:S04]  /*1a40*/  SHF.L.U32 R4, R15, 0x1f, RZ ;  /* 0x0000001f0f047819 */ /* 0x000fc800000006ff */
[----:B------:R-:W4:Y:S02]  /*1a50*/  SYNCS.PHASECHK.TRANS64.TRYWAIT P0, [UR17+0x30], R4 ;  /* 0x00003004ff0075a7 */ /* 0x000f240008001111 */
[----:B----4-:R-:W-:Y:S05]  /*1a60*/  @!P0 BRA `(.L_x_28) ;  /* 0x0000007400948947 */ /* 0x010fea0003800000 */
.L_x_27:
[----:B------:R4:W-:Y:S01]  /*1a70*/  @!P5 SYNCS.ARRIVE.TRANS64 RZ, [UR17], R3 ;  /* 0x00000003ffffd9a7 */ /* 0x0009e20008000011 */
[----:B------:R-:W-:Y:S04]  /*1a80*/  BSSY.RECONVERGENT B0, `(.L_x_29) ;  /* 0x0000003000007945 */ /* 0x000fe80003800200 */
[----:B------:R-:W-:Y:S05]  /*1a90*/  @P4 BRA `(.L_x_30) ;  /* 0x0000000000044947 */ /* 0x000fea0003800000 */
[----:B------:R-:W-:Y:S05]  /*1aa0*/  BPT.TRAP 0x1 ;  /* 0x000000040000795c */ /* 0x000fea0000300000 */
.L_x_30:
[----:B------:R-:W-:Y:S05]  /*1ab0*/  BSYNC.RECONVERGENT B0 ;  /* 0x0000000000007941 */ /* 0x000fea0003800200 */
.L_x_29:
        /* <DEDUP_REMOVED lines=20> */
[----:B------:R-:W-:Y:S01]  /*1c00*/  UIADD3 UR8, UPT, UPT, UR8, 0x20400, URZ ;  /* 0x0002040008087890 */ /* 0x000fe2000fffe0ff */
[----:B------:R-:W-:Y:S01]  /*1c10*/  UMOV UR9, UR17 ;  /* 0x0000001100097c82 */ /* 0x000fe20008000000 */
[----:B------:R-:W-:Y:S01]  /*1c20*/  UMOV UR10, UR18 ;  /* 0x00000012000a7c82 */ /* 0x000fe20008000000 */
[----:B------:R-:W-:Y:S01]  /*1c30*/  UIADD3 UR24, UPT, UPT, UR24, 0x1, URZ ;  /* 0x0000000118187890 */ /* 0x000fe2000fffe0ff */
[----:B------:R-:W-:-:S03]  /*1c40*/  UMOV UR25, UR6 ;  /* 0x0000000600197c82 */ /* 0x000fc60008000000 */
[----:B------:R1:W-:Y:S01]  /*1c50*/  UTMALDG.3D [UR16], [UR30], desc[UR26] ;  /* 0x00001a101e0075b4 */ /* 0x0003e20008011000 */
[----:B------:R-:W-:Y:S01]  /*1c60*/  UISETP.NE.AND UP0, UPT, UR24, UR21, UPT ;  /* 0x000000151800728c */ /* 0x000fe2000bf05270 */
[----:B------:R1:W-:Y:S08]  /*1c70*/  UTMALDG.3D [UR8], [UR28], desc[UR26] ;  /* 0x00001a081c0075b4 */ /* 0x0003f00008011000 */
[----:B------:R-:W-:Y:S05]  /*1c80*/  BRA.U UP0, `(.L_x_31) ;  /* 0xfffffffd00607547 */ /* 0x000fea000b83ffff */
.L_x_26:
[C---:B-1----:R-:W-:Y:S01]  /*1c90*/  LEA R2, R14.reuse, UR4, 0x3 ;  /* 0x000000040e027c11 */ /* 0x042fe2000f8e18ff */
[----:B------:R-:W-:Y:S01]  /*1ca0*/  NOP ;  /* 0x0000000000007918 */ /* 0x000fe20000000000 */
[----:B----4-:R-:W-:Y:S02]  /*1cb0*/  SHF.L.U32 R3, R13, 0x1f, RZ ;  /* 0x0000001f0d037819 */ /* 0x010fe400000006ff */
[----:B------:R-:W-:Y:S02]  /*1cc0*/  LEA R4, R14, UR4, 0x4 ;  /* 0x000000040e047c11 */ /* 0x000fe4000f8e20ff */
[----:B------:R-:W1:Y:S02]  /*1cd0*/  SYNCS.PHASECHK.TRANS64.TRYWAIT P0, [R2+URZ+0xb0], R3 ;  /* 0x0000b003020075a7 */ /* 0x000e6400080011ff */
[----:B-1----:R-:W-:Y:S05]  /*1ce0*/  @!P0 BRA `(.L_x_32) ;  /* 0x00000074000c8947 */ /* 0x002fea0003800000 */
.L_x_138:
[----:B------:R-:W4:Y:S01]  /*1cf0*/  LDS.128 R4, [R4+0x140] ;  /* 0x0001400004047984 */ /* 0x000f220000000c00 */
[----:B---3--:R-:W-:Y:S01]  /*1d00*/  ISETP.GE.AND P0, PT, R40, 0x1, PT ;  /* 0x000000012800780c */ /* 0x008fe20003f06270 */
[----:B-1----:R-:W-:Y:S01]  /*1d10*/  VIADD R2, R2, 0xc0 ;  /* 0x000000c002027836 */ /* 0x002fe20000000000 */
[----:B------:R-:W-:Y:S01]  /*1d20*/  @!PT LDS RZ, [RZ] ;  /* 0x00000000fffff984 */ /* 0x000fe20000000800 */
[----:B------:R-:W-:Y:S01]  /*1d30*/  @!PT LDS RZ, [RZ] ;  /* 0x00000000fffff984 */ /* 0x000fe20000000800 */
[----:B------:R-:W-:Y:S01]  /*1d40*/  @!PT LDS RZ, [RZ] ;  /* 0x00000000fffff984 */ /* 0x000fe20000000800 */
[----:B------:R-:W-:Y:S01]  /*1d50*/  @!PT LDS RZ, [RZ] ;  /* 0x00000000fffff984 */ /* 0x000fe20000000800 */
[----:B------:R1:W-:Y:S06]  /*1d60*/  MEMBAR.ALL.CTA ;  /* 0x0000000000007992 */ /* 0x0003ec0000008000 */
[----:B-1----:R-:W1:Y:S01]  /*1d70*/  FENCE.VIEW.ASYNC.S ;  /* 0x00000000000073c6 */ /* 0x002e620000000000 */
[----:B------:R-:W-:-:S04]  /*1d80*/  PRMT R2, RZ, 0x654, R2 ;  /* 0x00000654ff027816 */ /* 0x000fc80000000002 */
[----:B-1----:R1:W-:Y:S01]  /*1d90*/  SYNCS.ARRIVE.TRANS64.RED.A1T0 RZ, [R2+URZ], RZ ;  /* 0x000000ff02ff79a7 */ /* 0x0023e200081004ff */
[----:B----4-:R-:W-:-:S13]  /*1da0*/  LOP3.LUT P2, RZ, R6, 0x1, RZ, 0xc0, !PT ;  /* 0x0000000106ff7812 */ /* 0x010fda000784c0ff */
[----:B------:R-:W-:Y:S01]  /*1db0*/  @P2 SHF.R.U32.HI R3, RZ, 0x10, R5 ;  /* 0x00000010ff032819 */ /* 0x000fe20000011605 */
[----:B------:R-:W-:Y:S01]  /*1dc0*/  VOTEU.ANY UP0, P2 ;  /* 0x0000000000ff7886 */ /* 0x000fe20001000100 */
[----:B------:R-:W-:Y:S02]  /*1dd0*/  @P2 MOV R10, R4 ;  /* 0x00000004000a2202 */ /* 0x000fe40000000f00 */
[----:B------:R-:W-:Y:S02]  /*1de0*/  @P2 R2UR.BROADCAST UR8, R3 ;  /* 0x00000000030822ca */ /* 0x000fe400008e0000 */
[----:B------:R-:W-:-:S11]  /*1df0*/  @P2 LOP3.LUT R9, R5, 0xffff, RZ, 0xc0, !PT ;  /* 0x0000ffff05092812 */ /* 0x000fd600078ec0ff */
[----:B------:R-:W-:Y:S01]  /*1e00*/  @UP0 UMOV UR44, UR8 ;  /* 0x00000008002c0c82 */ /* 0x000fe20008000000 */
[----:B-1----:R-:W-:Y:S05]  /*1e10*/  @!P0 BRA `(.L_x_33) ;  /* 0x0000000000b88947 */ /* 0x002fea0003800000 */
[----:B------:R-:W2:Y:S01]  /*1e20*/  LDC.64 R4, c[0x0][0xb18] ;  /* 0x0002c600ff047b82 */ /* 0x000ea20000000a00 */
[----:B------:R-:W-:-:S07]  /*1e30*/  ISETP.NE.AND P3, PT, R40, 0x1, PT ;  /* 0x000000012800780c */ /* 0x000fce0003f65270 */
[----:B------:R-:W1:Y:S08]  /*1e40*/  LDC.64 R6, c[0x0][0xb10] ;  /* 0x0002c400ff067b82 */ /* 0x000e700000000a00 */
[----:B------:R-:W3:Y:S08]  /*1e50*/  LDC R16, c[0x0][0xb20] ;  /* 0x0002c800ff107b82 */ /* 0x000ef00000000800 */
[----:B------:R-:W4:Y:S01]  /*1e60*/  LDC R17, c[0x0][0xb0c] ;  /* 0x0002c300ff117b82 */ /* 0x000f220000000800 */
[----:B--2---:R-:W-:Y:S01]  /*1e70*/  IMAD.HI.U32 R19, R0, R5, RZ ;  /* 0x0000000500137227 */ /* 0x004fe200078e00ff */
[----:B------:R-:W-:-:S03]  /*1e80*/  ISETP.NE.AND P0, PT, R4, 0x1, PT ;  /* 0x000000010400780c */ /* 0x000fc60003f05270 */
[----:B------:R-:W-:-:S03]  /*1e90*/  IMAD.HI.U32 R5, R9, R5, RZ ;  /* 0x0000000509057227 */ /* 0x000fc600078e00ff */
[----:B------:R-:W2:Y:S01]  /*1ea0*/  LDC.64 R2, c[0x0][0xb28] ;  /* 0x0002ca00ff027b82 */ /* 0x000ea20000000a00 */
[----:B-1----:R-:W-:-:S04]  /*1eb0*/  IMAD.HI.U32 R20, R8, R6, RZ ;  /* 0x0000000608147227 */ /* 0x002fc800078e00ff */
[----:B------:R-:W-:Y:S01]  /*1ec0*/  IMAD.HI.U32 R21, R10, R6, RZ ;  /* 0x000000060a157227 */ /* 0x000fe200078e00ff */
[----:B------:R-:W-:Y:S02]  /*1ed0*/  SHF.R.U32.HI R20, RZ, R7, R20 ;  /* 0x00000007ff147219 */ /* 0x000fe40000011614 */
[-C--:B---3--:R-:W-:Y:S02]  /*1ee0*/  SHF.R.U32.HI R19, RZ, R16.reuse, R19 ;  /* 0x00000010ff137219 */ /* 0x088fe40000011613 */
[----:B------:R-:W-:Y:S02]  /*1ef0*/  SHF.R.U32.HI R5, RZ, R16, R5 ;  /* 0x00000010ff057219 */ /* 0x000fe40000011605 */
[----:B------:R-:W-:Y:S02]  /*1f00*/  SEL R19, R0, R19, !P0 ;  /* 0x0000001300137207 */ /* 0x000fe40004000000 */
[----:B------:R-:W-:Y:S02]  /*1f10*/  SHF.R.U32.HI R21, RZ, R7, R21 ;  /* 0x00000007ff157219 */ /* 0x000fe40000011615 */
[----:B----4-:R-:W-:-:S02]  /*1f20*/  ISETP.NE.AND P1, PT, R17, 0x1, PT ;  /* 0x000000011100780c */ /* 0x010fc40003f25270 */
[----:B------:R-:W-:Y:S02]  /*1f30*/  SEL R5, R9, R5, !P0 ;  /* 0x0000000509057207 */ /* 0x000fe40004000000 */
[----:B------:R-:W-:Y:S02]  /*1f40*/  SEL R20, R8, R20, !P1 ;  /* 0x0000001408147207 */ /* 0x000fe40004800000 */
[----:B------:R-:W-:Y:S01]  /*1f50*/  SEL R21, R10, R21, !P1 ;  /* 0x000000150a157207 */ /* 0x000fe20004800000 */
[----:B--2---:R-:W-:-:S04]  /*1f60*/  IMAD.HI.U32 R18, R19, R2, RZ ;  /* 0x0000000213127227 */ /* 0x004fc800078e00ff */
        /* <DEDUP_REMOVED lines=10> */
[----:B------:R-:W-:-:S04]  /*2010*/  @!P0 IMAD.HI.U32 R7, R21, R2, RZ ;  /* 0x0000000215078227 */ /* 0x000fc800078e00ff */
[----:B------:R-:W-:Y:S01]  /*2020*/  IMAD.MOV R2, RZ, RZ, -R6 ;  /* 0x000000ffff027224 */ /* 0x000fe200078e0a06 */
[----:B------:R-:W-:Y:S02]  /*2030*/  @!P0 SHF.R.U32.HI R3, RZ, R3, R7 ;  /* 0x00000003ff038219 */ /* 0x000fe40000011607 */
[----:B------:R-:W-:Y:S01]  /*2040*/  IADD3 R7, PT, PT, -R5, RZ, RZ ;  /* 0x000000ff05077210 */ /* 0x000fe20007ffe1ff */
[----:B------:R-:W-:Y:S01]  /*2050*/  IMAD R2, R40, R2, R5 ;  /* 0x0000000228027224 */ /* 0x000fe200078e0205 */
        /* <DEDUP_REMOVED lines=10> */
.L_x_33:
[----:B------:R-:W1:Y:S02]  /*2100*/  LDCU UR8, c[0x0][0xb30] ;  /* 0x00016600ff0877ac */ /* 0x000e640008000800 */
[----:B-1----:R-:W-:-:S09]  /*2110*/  UISETP.NE.AND UP0, UPT, UR8, 0x1, UPT ;  /* 0x000000010800788c */ /* 0x002fd2000bf05270 */
[----:B------:R-:W-:Y:S05]  /*2120*/  BRA.U UP0, `(.L_x_34) ;  /* 0x0000000100407547 */ /* 0x000fea000b800000 */
[----:B------:R-:W1:Y:S08]  /*2130*/  LDC.64 R4, c[0x0][0xb10] ;  /* 0x0002c400ff047b82 */ /* 0x000e700000000a00 */
[----:B------:R-:W3:Y:S08]  /*2140*/  LDC.64 R2, c[0x0][0xb18] ;  /* 0x0002c600ff027b82 */ /* 0x000ef00000000a00 */
[----:B------:R-:W4:Y:S08]  /*2150*/  LDC R6, c[0x0][0xb20] ;  /* 0x0002c800ff067b82 */ /* 0x000f300000000800 */
[----:B------:R-:W2:Y:S01]  /*2160*/  LDC R7, c[0x0][0xb0c] ;  /* 0x0002c300ff077b82 */ /* 0x000ea20000000800 */
[----:B-1----:R-:W-:-:S05]  /*2170*/  IMAD.HI.U32 R4, R10, R4, RZ ;  /* 0x000000040a047227 */ /* 0x002fca00078e00ff */
[----:B------:R-:W-:Y:S01]  /*2180*/  SHF.R.U32.HI R4, RZ, R5, R4 ;  /* 0x00000005ff047219 */ /* 0x000fe20000011604 */
[----:B---3--:R-:W-:Y:S01]  /*2190*/  IMAD.HI.U32 R3, R9, R3, RZ ;  /* 0x0000000309037227 */ /* 0x008fe200078e00ff */
[----:B------:R-:W-:-:S04]  /*21a0*/  ISETP.NE.AND P0, PT, R2, 0x1, PT ;  /* 0x000000010200780c */ /* 0x000fc80003f05270 */
[----:B----4-:R-:W-:-:S04]  /*21b0*/  SHF.R.U32.HI R3, RZ, R6, R3 ;  /* 0x00000006ff037219 */ /* 0x010fc80000011603 */
[----:B------:R-:W-:Y:S02]  /*21c0*/  SEL R3, R9, R3, !P0 ;  /* 0x0000000309037207 */ /* 0x000fe40004000000 */
[----:B--2---:R-:W-:-:S04]  /*21d0*/  ISETP.NE.AND P1, PT, R7, 0x1, PT ;  /* 0x000000010700780c */ /* 0x004fc80003f25270 */
[----:B------:R-:W-:-:S05]  /*21e0*/  SEL R4, R10, R4, !P1 ;  /* 0x000000040a047207 */ /* 0x000fca0004800000 */
[----:B------:R-:W-:Y:S02]  /*21f0*/  IMAD.IADD R5, R3, 0x1, -R4 ;  /* 0x0000000103057824 */ /* 0x000fe400078e0a04 */
[----:B------:R-:W-:Y:S02]  /*2200*/  IMAD.IADD R3, R4, 0x1, -R3 ;  /* 0x0000000104037824 */ /* 0x000fe400078e0a03 */
[----:B------:R-:W-:Y:S02]  /*2210*/  IMAD R10, R5, R7, R10 ;  /* 0x00000007050a7224 */ /* 0x000fe400078e020a */
[----:B------:R-:W-:-:S07]  /*2220*/  IMAD R9, R3, R2, R9 ;  /* 0x0000000203097224 */ /* 0x000fce00078e0209 */
.L_x_34:
[----:B------:R-:W-:Y:S01]  /*2230*/  VIADD R14, R14, 0x1 ;  /* 0x000000010e0e7836 */ /* 0x000fe20000000000 */
[----:B------:R-:W-:Y:S01]  /*2240*/  UPLOP3.LUT UP3, UPT, UPT, UPT, UPT, 0x80, 0x8 ;  /* 0x000000000008789c */ /* 0x000fe20003f6f070 */
[----:B------:R-:W-:Y:S02]  /*2250*/  IMAD.IADD R4, R10, 0x1, R93 ;  /* 0x000000010a047824 */ /* 0x000fe400078e025d */
[----:B------:R-:W-:Y:S01]  /*2260*/  IMAD.IADD R3, R9, 0x1, R92 ;  /* 0x0000000109037824 */ /* 0x000fe200078e025c */
[----:B------:R-:W-:-:S04]  /*2270*/  ISETP.NE.AND P0, PT, R14, 0x2, PT ;  /* 0x000000020e00780c */ /* 0x000fc80003f05270 */
[----:B------:R-:W-:Y:S02]  /*2280*/  SEL R2, RZ, 0x1, P0 ;  /* 0x00000001ff027807 */ /* 0x000fe40000000000 */
[----:B------:R-:W-:Y:S02]  /*2290*/  SEL R14, R14, RZ, P0 ;  /* 0x000000ff0e0e7207 */ /* 0x000fe40000000000 */
[----:B------:R-:W-:Y:S01]  /*22a0*/  LOP3.LUT R13, R13, R2, RZ, 0x3c, !PT ;  /* 0x000000020d0d7212 */ /* 0x000fe200078e3cff */
[----:B------:R-:W-:Y:S06]  /*22b0*/  @P2 BRA `(.L_x_35) ;  /* 0xfffffff0009c2947 */ /* 0x000fec000383ffff */
[----:B------:R-:W-:Y:S01]  /*22c0*/  UIADD3 UR4, UPT, UPT, UR4, 0x30, URZ ;  /* 0x0000003004047890 */ /* 0x000fe2000fffe0ff */
[----:B------:R-:W-:-:S03]  /*22d0*/  SHF.L.U32 R2, R15, 0x1f, RZ ;  /* 0x0000001f0f027819 */ /* 0x000fc600000006ff */
[----:B------:R-:W-:-:S09]  /*22e0*/  ULEA UR5, UR6, UR4, 0x3 ;  /* 0x0000000406057291 */ /* 0x000fd2000f8e18ff */
[----:B------:R-:W1:Y:S02]  /*22f0*/  SYNCS.PHASECHK.TRANS64.TRYWAIT P0, [UR5], R2 ;  /* 0x00000002ff0075a7 */ /* 0x000e640008001105 */
[----:B-1----:R-:W-:Y:S05]  /*2300*/  @!P0 BRA `(.L_x_36) ;  /* 0x0000006c00988947 */ /* 0x002fea0003800000 */
.L_x_140:
[----:B------:R-:W-:-:S04]  /*2310*/  UIADD3 UR6, UPT, UPT, UR6, 0x1, URZ ;  /* 0x0000000106067890 */ /* 0x000fc8000fffe0ff */
[----:B------:R-:W-:-:S04]  /*2320*/  UISETP.NE.AND UP0, UPT, UR6, 0x6, UPT ;  /* 0x000000060600788c */ /* 0x000fc8000bf05270 */
[----:B------:R-:W-:Y:S02]  /*2330*/  USEL UR7, URZ, 0x1, UP0 ;  /* 0x00000001ff077887 */ /* 0x000fe40008000000 */
[----:B------:R-:W-:-:S04]  /*2340*/  USEL UR6, UR6, URZ, UP0 ;  /* 0x000000ff06067287 */ /* 0x000fc80008000000 */
[----:B------:R-:W-:Y:S01]  /*2350*/  ULEA UR5, UR6, UR4, 0x3 ;  /* 0x0000000406057291 */ /* 0x000fe2000f8e18ff */
[----:B-1----:R-:W-:-:S04]  /*2360*/  LOP3.LUT R2, R15, UR7, RZ, 0x3c, !PT ;  /* 0x000000070f027c12 */ /* 0x002fc8000f8e3cff */
[----:B------:R-:W-:-:S04]  /*2370*/  SHF.L.U32 R3, R2, 0x1f, RZ ;  /* 0x0000001f02037819 */ /* 0x000fc800000006ff */
[----:B------:R-:W1:Y:S02]  /*2380*/  SYNCS.PHASECHK.TRANS64.TRYWAIT P0, [UR5], R3 ;  /* 0x00000003ff0075a7 */ /* 0x000e640008001105 */
[----:B-1----:R-:W-:Y:S05]  /*2390*/  @!P0 BRA `(.L_x_37) ;  /* 0x0000006c008c8947 */ /* 0x002fea0003800000 */
.L_x_142:
[----:B------:R-:W-:-:S04]  /*23a0*/  UIADD3 UR6, UPT, UPT, UR6, 0x1, URZ ;  /* 0x0000000106067890 */ /* 0x000fc8000fffe0ff */
[----:B------:R-:W-:-:S04]  /*23b0*/  UISETP.NE.AND UP0, UPT, UR6, 0x6, UPT ;  /* 0x000000060600788c */ /* 0x000fc8000bf05270 */
[----:B------:R-:W-:Y:S02]  /*23c0*/  USEL UR7, URZ, 0x1, UP0 ;  /* 0x00000001ff077887 */ /* 0x000fe40008000000 */
[----:B------:R-:W-:-:S04]  /*23d0*/  USEL UR6, UR6, URZ, UP0 ;  /* 0x000000ff06067287 */ /* 0x000fc80008000000 */
[----:B------:R-:W-:Y:S01]  /*23e0*/  ULEA UR5, UR6, UR4, 0x3 ;  /* 0x0000000406057291 */ /* 0x000fe2000f8e18ff */
[----:B------:R-:W-:-:S04]  /*23f0*/  LOP3.LUT R2, R2, UR7, RZ, 0x3c, !PT ;  /* 0x0000000702027c12 */ /* 0x000fc8000f8e3cff */
[----:B-1----:R-:W-:-:S04]  /*2400*/  SHF.L.U32 R3, R2, 0x1f, RZ ;  /* 0x0000001f02037819 */ /* 0x002fc800000006ff */
[----:B------:R-:W1:Y:S02]  /*2410*/  SYNCS.PHASECHK.TRANS64.TRYWAIT P0, [UR5], R3 ;  /* 0x00000003ff0075a7 */ /* 0x000e640008001105 */
[----:B-1----:R-:W-:Y:S05]  /*2420*/  @!P0 BRA `(.L_x_38) ;  /* 0x0000006c00808947 */ /* 0x002fea0003800000 */
.L_x_144:
        /* <DEDUP_REMOVED lines=9> */
.L_x_146:
        /* <DEDUP_REMOVED lines=9> */
.L_x_148:
[----:B------:R-:W-:-:S04]  /*2550*/  UIADD3 UR6, UPT, UPT, UR6, 0x1, URZ ;  /* 0x0000000106067890 */ /* 0x000fc8000fffe0ff */
[----:B------:R-:W-:-:S04]  /*2560*/  UISETP.NE.AND UP0, UPT, UR6, 0x6, UPT ;  /* 0x000000060600788c */ /* 0x000fc8000bf05270 */
[----:B------:R-:W-:Y:S02]  /*2570*/  USEL UR5, URZ, 0x1, UP0 ;  /* 0x00000001ff057887 */ /* 0x000fe40008000000 */
[----:B------:R-:W-:-:S04]  /*2580*/  USEL UR6, UR6, URZ, UP0 ;  /* 0x000000ff06067287 */ /* 0x000fc80008000000 */
[----:B------:R-:W-:Y:S01]  /*2590*/  ULEA UR6, UR6, UR4, 0x3 ;  /* 0x0000000406067291 */ /* 0x000fe2000f8e18ff */
[----:B------:R-:W-:-:S04]  /*25a0*/  LOP3.LUT R2, R2, UR5, RZ, 0x3c, !PT ;  /* 0x0000000502027c12 */ /* 0x000fc8000f8e3cff */
[----:B------:R-:W-:Y:S01]  /*25b0*/  SHF.L.U32 R2, R2, 0x1f, RZ ;  /* 0x0000001f02027819 */ /* 0x000fe200000006ff */
[----:B-12---:R-:W-:-:S07]  /*25c0*/  IMAD.U32 R0, RZ, RZ, UR6 ;  /* 0x00000006ff007e24 */ /* 0x006fce000f8e00ff */
.L_x_41:
[----:B-1----:R1:W2:Y:S02]  /*25d0*/  SYNCS.PHASECHK.TRANS64.TRYWAIT P0, [R0+URZ], R2 ;  /* 0x00000002000075a7 */ /* 0x0022a400080011ff */
[----:B--2---:R-:W-:Y:S05]  /*25e0*/  @!P0 NANOSLEEP.SYNCS 0x989680 ;  /* 0x009896800000895d */ /* 0x004fea0003900000 */
[----:B------:R-:W2:Y:S02]  /*25f0*/  @!P0 SYNCS.PHASECHK.TRANS64 P0, [R0+URZ], R2 ;  /* 0x00000002000085a7 */ /* 0x000ea400080010ff */
[----:B--2---:R-:W-:Y:S05]  /*2600*/  @P0 EXIT ;  /* 0x000000000000094d */ /* 0x004fea0003800000 */
[----:B------:R-:W-:Y:S05]  /*2610*/  BRA `(.L_x_41) ;  /* 0xfffffffc00ec7947 */ /* 0x000fea000383ffff */
.L_x_17:
[----:B------:R-:W-:-:S04]  /*2620*/  UISETP.NE.AND UP0, UPT, UR37, URZ, UPT ;  /* 0x000000ff2500728c */ /* 0x000fc8000bf05270 */
[----:B------:R-:W-:-:S09]  /*2630*/  UISETP.NE.OR UP0, UPT, UR6, 0x1, UP0 ;  /* 0x000000010600788c */ /* 0x000fd20008705670 */
[----:B------:R-:W-:Y:S05]  /*2640*/  BRA.U UP0, `(.L_x_42) ;  /* 0x0000000500487547 */ /* 0x000fea000b800000 */
[----:B------:R-:W-:Y:S01]  /*2650*/  ISETP.NE.AND P2, PT, R2, RZ, PT ;  /* 0x000000ff0200720c */ /* 0x000fe20003f45270 */
[----:B------:R-:W-:Y:S01]  /*2660*/  IMAD.MOV.U32 R12, RZ, RZ, 0x1 ;  /* 0x00000001ff0c7424 */ /* 0x000fe200078e00ff */
[----:B------:R-:W-:Y:S02]  /*2670*/  CS2R R10, SRZ ;  /* 0x00000000000a7805 */ /* 0x000fe4000001ff00 */
[----:B------:R-:W-:Y:S01]  /*2680*/  CS2R R8, SRZ ;  /* 0x0000000000087805 */ /* 0x000fe2000001ff00 */
[----:B------:R-:W-:Y:S01]  /*2690*/  UMOV UR4, 0x400 ;  /* 0x0000040000047882 */ /* 0x000fe20000000000 */
[----:B------:R-:W-:Y:S01]  /*26a0*/  UMOV UR6, URZ ;  /* 0x000000ff00067c82 */ /* 0x000fe20008000000 */
[----:B------:R-:W-:-:S12]  /*26b0*/  ULEA UR37, UR37, UR4, 0x18 ;  /* 0x0000000425257291 */ /* 0x000fd8000f8ec0ff */
.L_x_46:
[----:B------:R-:W-:Y:S02]  /*26c0*/  LEA R0, R8, UR37, 0x3 ;  /* 0x0000002508007c11 */ /* 0x000fe4000f8e18ff */
[----:B------:R-:W-:-:S03]  /*26d0*/  SHF.L.U32 R4, R9, 0x1f, RZ ;  /* 0x0000001f09047819 */ /* 0x000fc600000006ff */
[----:B------:R-:W-:Y:S01]  /*26e0*/  VIADD R5, R0, 0x120 ;  /* 0x0000012000057836 */ /* 0x000fe20000000000 */
[----:B------:R-:W1:Y:S02]  /*26f0*/  SYNCS.PHASECHK.TRANS64.TRYWAIT P0, [R0+URZ+0x110], R4 ;  /* 0x00011004000075a7 */ /* 0x000e6400080011ff */
[----:B-1----:R-:W-:Y:S05]  /*2700*/  @!P0 BRA `(.L_x_43) ;  /* 0x0000006c00108947 */ /* 0x002fea0003800000 */
.L_x_149:
[----:B------:R-:W-:Y:S01]  /*2710*/  ULEA UR5, UR6, UR37, 0x3 ;  /* 0x0000002506057291 */ /* 0x000fe2000f8e18ff */
[----:B-1----:R-:W-:Y:S01]  /*2720*/  PRMT R0, RZ, 0x654, R5 ;  /* 0x00000654ff007816 */ /* 0x002fe20000000005 */
[----:B------:R-:W-:Y:S01]  /*2730*/  @!P2 IMAD.MOV.U32 R4, RZ, RZ, 0x10 ;  /* 0x00000010ff04a424 */ /* 0x000fe200078e00ff */
[----:B------:R-:W-:Y:S01]  /*2740*/  SHF.L.U32 R5, R12, 0x1f, RZ ;  /* 0x0000001f0c057819 */ /* 0x000fe200000006ff */
[----:B------:R-:W-:Y:S01]  /*2750*/  UIADD3 UR4, UPT, UPT, UR5, 0xb0, URZ ;  /* 0x000000b005047890 */ /* 0x000fe2000fffe0ff */
[----:B------:R1:W-:Y:S05]  /*2760*/  SYNCS.ARRIVE.TRANS64.RED.A1T0 RZ, [R0+URZ], RZ ;  /* 0x000000ff00ff79a7 */ /* 0x0003ea00081004ff */
[----:B------:R-:W-:Y:S01]  /*2770*/  IMAD.U32 R6, RZ, RZ, UR4 ;  /* 0x00000004ff067e24 */ /* 0x000fe2000f8e00ff */
[----:B------:R-:W2:Y:S04]  /*2780*/  SYNCS.PHASECHK.TRANS64.TRYWAIT P0, [UR5+0xc0], R5 ;  /* 0x0000c005ff0075a7 */ /* 0x000ea80008001105 */
[----:B------:R-:W-:Y:S01]  /*2790*/  PRMT R6, R2, 0x654, R6 ;  /* 0x0000065402067816 */ /* 0x000fe20000000006 */
[----:B-12---:R-:W-:Y:S06]  /*27a0*/  @!P0 BRA `(.L_x_44) ;  /* 0x0000006800fc8947 */ /* 0x006fec0003800000 */
.L_x_151:
[----:B------:R-:W-:Y:S01]  /*27b0*/  ULEA UR4, UR6, UR37, 0x4 ;  /* 0x0000002506047291 */ /* 0x000fe2000f8e20ff */
[----:B------:R-:W-:Y:S01]  /*27c0*/  SEL R3, R6, R3, !P2 ;  /* 0x0000000306037207 */ /* 0x000fe20005000000 */
[----:B------:R-:W-:Y:S01]  /*27d0*/  UIADD3 UR5, UPT, UPT, UR5, 0xb0, URZ ;  /* 0x000000b005057890 */ /* 0x000fe2000fffe0ff */
[----:B-1----:R-:W-:Y:S01]  /*27e0*/  LEA R0, R11, UR37, 0x3 ;  /* 0x000000250b007c11 */ /* 0x002fe2000f8e18ff */
[----:B------:R-:W-:Y:S01]  /*27f0*/  UIADD3 UR4, UPT, UPT, UR4, 0x140, URZ ;  /* 0x0000014004047890 */ /* 0x000fe2000fffe0ff */
[----:B------:R1:W-:Y:S01]  /*2800*/  @!P2 SYNCS.ARRIVE.TRANS64.RED RZ, [R3+URZ], R4 ;  /* 0x0000000403ffa9a7 */ /* 0x0003e200080004ff */
[----:B------:R-:W-:Y:S01]  /*2810*/  UIADD3 UR6, UPT, UPT, UR6, 0x1, URZ ;  /* 0x0000000106067890 */ /* 0x000fe2000fffe0ff */
[----:B------:R-:W-:-:S03]  /*2820*/  VIADD R8, R8, 0x1 ;  /* 0x0000000108087836 */ /* 0x000fc60000000000 */
[----:B------:R-:W-:Y:S02]  /*2830*/  UISETP.NE.AND UP0, UPT, UR6, 0x2, UPT ;  /* 0x000000020600788c */ /* 0x000fe4000bf05270 */
[----:B------:R-:W-:Y:S01]  /*2840*/  ISETP.NE.AND P0, PT, R8, 0x2, PT ;  /* 0x000000020800780c */ /* 0x000fe20003f05270 */
[----:B------:R-:W-:Y:S06]  /*2850*/  UGETNEXTWORKID.BROADCAST [UR4], [UR5] ;  /* 0x00000000040073ca */ /* 0x000fec0008000100 */
[----:B------:R-:W-:Y:S02]  /*2860*/  USEL UR4, URZ, 0x1, UP0 ;  /* 0x00000001ff047887 */ /* 0x000fe40008000000 */
[----:B------:R-:W-:-:S04]  /*2870*/  USEL UR6, UR6, URZ, UP0 ;  /* 0x000000ff06067287 */ /* 0x000fc80008000000 */
[----:B------:R-:W-:Y:S02]  /*2880*/  LOP3.LUT R12, R12, UR4, RZ, 0x3c, !PT ;  /* 0x000000040c0c7c12 */ /* 0x000fe4000f8e3cff */
[----:B-1----:R-:W-:-:S04]  /*2890*/  SHF.L.U32 R4, R10, 0x1f, RZ ;  /* 0x0000001f0a047819 */ /* 0x002fc800000006ff */
[----:B------:R-:W1:Y:S02]  /*28a0*/  SYNCS.PHASECHK.TRANS64.TRYWAIT P1, [R0+URZ+0xb0], R4 ;  /* 0x0000b004000075a7 */ /* 0x000e6400080211ff */
[----:B-1----:R-:W-:Y:S05]  /*28b0*/  @!P1 BRA `(.L_x_45) ;  /* 0x0000006800d09947 */ /* 0x002fea0003800000 */
.L_x_152:
[C---:B-1----:R-:W-:Y:S01]  /*28c0*/  LEA R4, R11.reuse, UR37, 0x4 ;  /* 0x000000250b047c11 */ /* 0x042fe2000f8e20ff */
[----:B------:R-:W-:Y:S01]  /*28d0*/  VIADD R0, R0, 0xc0 ;  /* 0x000000c000007836 */ /* 0x000fe20000000000 */
[----:B------:R-:W-:Y:S01]  /*28e0*/  SEL R8, R8, RZ, P0 ;  /* 0x000000ff08087207 */ /* 0x000fe20000000000 */
[----:B------:R-:W-:-:S03]  /*28f0*/  VIADD R11, R11, 0x1 ;  /* 0x000000010b0b7836 */ /* 0x000fc60000000000 */
[----:B------:R-:W1:Y:S01]  /*2900*/  LDS.128 R4, [R4+0x140] ;  /* 0x0001400004047984 */ /* 0x000e620000000c00 */
[----:B------:R-:W-:Y:S02]  /*2910*/  PRMT R0, RZ, 0x654, R0 ;  /* 0x00000654ff007816 */ /* 0x000fe40000000000 */
[C---:B------:R-:W-:Y:S01]  /*2920*/  ISETP.NE.AND P1, PT, R11.reuse, 0x2, PT ;  /* 0x000000020b00780c */ /* 0x040fe20003f25270 */
[----:B------:R-:W-:Y:S01]  /*2930*/  @!PT LDS RZ, [RZ] ;  /* 0x00000000fffff984 */ /* 0x000fe20000000800 */
[----:B------:R-:W-:Y:S01]  /*2940*/  @!PT LDS RZ, [RZ] ;  /* 0x00000000fffff984 */ /* 0x000fe20000000800 */
[----:B------:R-:W-:Y:S01]  /*2950*/  @!PT LDS RZ, [RZ] ;  /* 0x00000000fffff984 */ /* 0x000fe20000000800 */
[----:B------:R-:W-:Y:S01]  /*2960*/  @!PT LDS RZ, [RZ] ;  /* 0x00000000fffff984 */ /* 0x000fe20000000800 */
[----:B------:R2:W-:Y:S06]  /*2970*/  MEMBAR.ALL.CTA ;  /* 0x0000000000007992 */ /* 0x0005ec0000008000 */
[----:B--2---:R-:W2:Y:S01]  /*2980*/  FENCE.VIEW.ASYNC.S ;  /* 0x00000000000073c6 */ /* 0x004ea20000000000 */
[----:B------:R-:W-:Y:S01]  /*2990*/  SEL R11, R11, RZ, P1 ;  /* 0x000000ff0b0b7207 */ /* 0x000fe20000800000 */
[----:B--2---:R2:W-:Y:S01]  /*29a0*/  SYNCS.ARRIVE.TRANS64.RED.A1T0 RZ, [R0+URZ], RZ ;  /* 0x000000ff00ff79a7 */ /* 0x0045e200081004ff */
[----:B-1----:R-:W-:-:S02]  /*29b0*/  LOP3.LUT P3, RZ, R6, 0x1, RZ, 0xc0, !PT ;  /* 0x0000000106ff7812 */ /* 0x002fc4000786c0ff */
[----:B------:R-:W-:-:S04]  /*29c0*/  SEL R4, RZ, 0x1, P1 ;  /* 0x00000001ff047807 */ /* 0x000fc80000800000 */
[----:B------:R-:W-:Y:S02]  /*29d0*/  LOP3.LUT R10, R10, R4, RZ, 0x3c, !PT ;  /* 0x000000040a0a7212 */ /* 0x000fe400078e3cff */
[----:B--2---:R-:W-:-:S04]  /*29e0*/  SEL R0, RZ, 0x1, P0 ;  /* 0x00000001ff007807 */ /* 0x004fc80000000000 */
[----:B------:R-:W-:Y:S01]  /*29f0*/  LOP3.LUT R9, R9, R0, RZ, 0x3c, !PT ;  /* 0x0000000009097212 */ /* 0x000fe200078e3cff */
[----:B------:R-:W-:Y:S06]  /*2a00*/  @P3 BRA `(.L_x_46) ;  /* 0xfffffffc002c3947 */ /* 0x000fec000383ffff */
[----:B------:R-:W-:Y:S01]  /*2a10*/  ULEA UR5, UR6, UR37, 0x3 ;  /* 0x0000002506057291 */ /* 0x000fe2000f8e18ff */
[----:B------:R-:W-:-:S08]  /*2a20*/  SHF.L.U32 R2, R12, 0x1f, RZ ;  /* 0x0000001f0c027819 */ /* 0x000fd000000006ff */
[----:B------:R-:W1:Y:S02]  /*2a30*/  SYNCS.PHASECHK.TRANS64 P0, [UR5+0xc0], R2 ;  /* 0x0000c002ff0075a7 */ /* 0x000e640008001005 */
[----:B-1----:R-:W-:Y:S05]  /*2a40*/  @P0 BRA `(.L_x_47) ;  /* 0x0000000000080947 */ /* 0x002fea0003800000 */
[----:B------:R-:W1:Y:S02]  /*2a50*/  SYNCS.PHASECHK.TRANS64.TRYWAIT P0, [UR5+0xc0], R2 ;  /* 0x0000c002ff0075a7 */ /* 0x000e640008001105 */
[----:B-1----:R-:W-:Y:S05]  /*2a60*/  @!P0 BRA `(.L_x_48) ;  /* 0x0000006800788947 */ /* 0x002fea0003800000 */
.L_x_47:
[----:B------:R-:W-:-:S04]  /*2a70*/  UIADD3 UR4, UPT, UPT, UR6, 0x1, URZ ;  /* 0x0000000106047890 */ /* 0x000fc8000fffe0ff */
[----:B------:R-:W-:-:S04]  /*2a80*/  UISETP.NE.AND UP0, UPT, UR4, 0x2, UPT ;  /* 0x000000020400788c */ /* 0x000fc8000bf05270 */
[----:B------:R-:W-:Y:S02]  /*2a90*/  USEL UR7, URZ, 0x1, UP0 ;  /* 0x00000001ff077887 */ /* 0x000fe40008000000 */
[----:B------:R-:W-:-:S04]  /*2aa0*/  USEL UR4, UR4, URZ, UP0 ;  /* 0x000000ff04047287 */ /* 0x000fc80008000000 */
[----:B------:R-:W-:Y:S01]  /*2ab0*/  ULEA UR4, UR4, UR37, 0x3 ;  /* 0x0000002504047291 */ /* 0x000fe2000f8e18ff */
[----:B-1----:R-:W-:-:S04]  /*2ac0*/  LOP3.LUT R2, R12, UR7, RZ, 0x3c, !PT ;  /* 0x000000070c027c12 */ /* 0x002fc8000f8e3cff */
[----:B------:R-:W-:-:S04]  /*2ad0*/  SHF.L.U32 R0, R2, 0x1f, RZ ;  /* 0x0000001f02007819 */ /* 0x000fc800000006ff */
[----:B------:R-:W1:Y:S02]  /*2ae0*/  SYNCS.PHASECHK.TRANS64 P0, [UR4+0xc0], R0 ;  /* 0x0000c000ff0075a7 */ /* 0x000e640008001004 */
[----:B-1----:R-:W-:Y:S05]  /*2af0*/  @P0 EXIT ;  /* 0x000000000000094d */ /* 0x002fea0003800000 */
[----:B------:R-:W-:Y:S02]  /*2b00*/  SHF.L.U32 R2, R2, 0x1f, RZ ;  /* 0x0000001f02027819 */ /* 0x000fe400000006ff */
[----:B------:R-:W-:-:S07]  /*2b10*/  MOV R0, UR4 ;  /* 0x0000000400007c02 */ /* 0x000fce0008000f00 */
.L_x_49:
[----:B-1----:R1:W2:Y:S02]  /*2b20*/  SYNCS.PHASECHK.TRANS64.TRYWAIT P0, [R0+URZ+0xc0], R2 ;  /* 0x0000c002000075a7 */ /* 0x0022a400080011ff */
[----:B--2---:R-:W-:Y:S05]  /*2b30*/  @!P0 NANOSLEEP.SYNCS 0x989680 ;  /* 0x009896800000895d */ /* 0x004fea0003900000 */
[----:B------:R-:W2:Y:S02]  /*2b40*/  @!P0 SYNCS.PHASECHK.TRANS64 P0, [R0+URZ+0xc0], R2 ;  /* 0x0000c002000085a7 */ /* 0x000ea400080010ff */
[----:B--2---:R-:W-:Y:S05]  /*2b50*/  @P0 EXIT ;  /* 0x000000000000094d */ /* 0x004fea0003800000 */
[----:B------:R-:W-:Y:S05]  /*2b60*/  BRA `(.L_x_49) ;  /* 0xfffffffc00ec7947 */ /* 0x000fea000383ffff */
.L_x_42:
[----:B------:R-:W-:-:S09]  /*2b70*/  UISETP.NE.AND UP0, UPT, UR6, URZ, UPT ;  /* 0x000000ff0600728c */ /* 0x000fd2000bf05270 */
[----:B------:R-:W-:Y:S05]  /*2b80*/  BRA.U UP0, `(.L_x_50) ;  /* 0x0000000d00b47547 */ /* 0x000fea000b800000 */
[----:B------:R-:W-:Y:S01]  /*2b90*/  UMOV UR4, 0x40 ;  /* 0x0000004000047882 */ /* 0x000fe20000000000 */
[----:B------:R-:W-:Y:S01]  /*2ba0*/  NOP ;  /* 0x0000000000007918 */ /* 0x000fe20000000000 */
[----:B------:R-:W-:Y:S01]  /*2bb0*/  ULEA UR4, UR37, UR4, 0x18 ;  /* 0x0000000425047291 */ /* 0x000fe2000f8ec0ff */
[----:B------:R-:W-:Y:S02]  /*2bc0*/  UMOV UR5, 0x400 ;  /* 0x0000040000057882 */ /* 0x000fe40000000000 */
[----:B------:R-:W-:-:S06]  /*2bd0*/  ULEA UR37, UR37, UR5, 0x18 ;  /* 0x0000000525257291 */ /* 0x000fcc000f8ec0ff */
[----:B------:R-:W1:Y:S02]  /*2be0*/  LDS.U8 R0, [UR4+0x1c] ;  /* 0x00001c04ff007984 */ /* 0x000e640008000000 */
[----:B-1----:R-:W-:-:S13]  /*2bf0*/  ISETP.NE.AND P0, PT, R0, RZ, PT ;  /* 0x000000ff0000720c */ /* 0x002fda0003f05270 */
[----:B------:R-:W-:Y:S05]  /*2c00*/  @P0 BRA `(.L_x_51) ;  /* 0x0000000000580947 */ /* 0x000fea0003800000 */
[----:B------:R-:W-:-:S13]  /*2c10*/  ELECT P0, URZ, PT ;  /* 0x0000000000ff782f */ /* 0x000fda0003800000 */
[----:B------:R-:W-:Y:S05]  /*2c20*/  @!P0 BRA `(.L_x_52) ;  /* 0x0000000000608947 */ /* 0x000fea0003800000 */
[----:B------:R-:W-:Y:S01]  /*2c30*/  UMOV UR5, 0x10 ;  /* 0x0000001000057882 */ /* 0x000fe20000000000 */
[----:B------:R-:W-:Y:S01]  /*2c40*/  HFMA2 R0, -RZ, RZ, 0, 5.9604644775390625e-08 ;  /* 0x00000001ff007431 */ /* 0x000fe200000001ff */
[----:B------:R-:W-:-:S03]  /*2c50*/  MOV R2, 0xffff ;  /* 0x0000ffff00027802 */ /* 0x000fc60000000f00 */
[----:B------:R-:W-:Y:S04]  /*2c60*/  DEPBAR.LE SB1, 0x36 ;  /* 0x00009d800000791a */ /* 0x000fe80000000000 */
[----:B------:R-:W1:Y:S02]  /*2c70*/  UTCATOMSWS.FIND_AND_SET.ALIGN UP0, UR5, UR5 ;  /* 0x00000005000575e3 */ /* 0x000e640008000800 */
[----:B-1----:R-:W-:Y:S01]  /*2c80*/  MOV R3, UR5 ;  /* 0x0000000500037c02 */ /* 0x002fe20008000f00 */
[----:B------:R-:W-:Y:S06]  /*2c90*/  BRA.U UP0, `(.L_x_53) ;  /* 0x0000000100187547 */ /* 0x000fec000b800000 */
.L_x_54:
[----:B------:R-:W-:Y:S05]  /*2ca0*/  NANOSLEEP 0x64 ;  /* 0x000000640000795d */ /* 0x000fea0003800000 */
[----:B------:R-:W-:-:S05]  /*2cb0*/  UMOV UR5, 0x10 ;  /* 0x0000001000057882 */ /* 0x000fca0000000000 */
[----:B------:R-:W-:Y:S04]  /*2cc0*/  DEPBAR.LE SB1, 0x36 ;  /* 0x00009d800000791a */ /* 0x000fe80000000000 */
[----:B------:R-:W1:Y:S02]  /*2cd0*/  UTCATOMSWS.FIND_AND_SET.ALIGN UP0, UR5, UR5 ;  /* 0x00000005000575e3 */ /* 0x000e640008000800 */
[----:B-1----:R-:W-:Y:S01]  /*2ce0*/  MOV R3, UR5 ;  /* 0x0000000500037c02 */ /* 0x002fe20008000f00 */
[----:B------:R-:W-:Y:S05]  /*2cf0*/  BRA.U !UP0, `(.L_x_54) ;  /* 0xfffffffd08e87547 */ /* 0x000fea000b83ffff */
.L_x_53:
[-C--:B------:R-:W-:Y:S02]  /*2d00*/  SHF.L.U32 R2, R2, R3.reuse, RZ ;  /* 0x0000000302027219 */ /* 0x080fe400000006ff */
[----:B------:R-:W-:Y:S01]  /*2d10*/  SHF.L.U32 R0, R0, R3, RZ ;  /* 0x0000000300007219 */ /* 0x000fe200000006ff */
[----:B------:R-:W-:Y:S02]  /*2d20*/  IMAD.SHL.U32 R3, R3, 0x20, RZ ;  /* 0x0000002003037824 */ /* 0x000fe400078e00ff */
[----:B------:R1:W-:Y:S04]  /*2d30*/  ATOMS.OR RZ, [UR4+0x14], R2 ;  /* 0x00001402ffff798c */ /* 0x0003e8000b000004 */
[----:B------:R1:W-:Y:S04]  /*2d40*/  ATOMS.OR RZ, [UR4+0x18], R0 ;  /* 0x00001800ffff798c */ /* 0x0003e8000b000004 */
[----:B------:R1:W-:Y:S01]  /*2d50*/  STS [UR37+0x160], R3 ;  /* 0x00016003ff007988 */ /* 0x0003e20008000825 */
[----:B------:R-:W-:Y:S05]  /*2d60*/  BRA `(.L_x_52) ;  /* 0x0000000000107947 */ /* 0x000fea0003800000 */
.L_x_51:
[----:B------:R-:W-:Y:S02]  /*2d70*/  MOV R0, 0xffffffff ;  /* 0xffffffff00007802 */ /* 0x000fe40000000f00 */
[----:B------:R-:W-:-:S03]  /*2d80*/  MOV R2, 0x2db0 ;  /* 0x00002db000027802 */ /* 0x000fc60000000f00 */
[----:B------:R1:W-:Y:S04]  /*2d90*/  STS [UR37+0x160], R0 ;  /* 0x00016000ff007988 */ /* 0x0003e80008000825 */
[----:B-1-3-5:R-:W-:Y:S05]  /*2da0*/  CALL.REL.NOINC `($__internal_1_$__cuda_sm10x_tcgen05_guardrail_trap_phase_invalid_during_alloc) ;  /* 0x0000006c00c07944 */ /* 0x02afea0003c00000 */
.L_x_52:
[----:B------:R-:W-:Y:S05]  /*2db0*/  WARPSYNC.ALL ;  /* 0x0000000000007948 */ /* 0x000fea0003800000 */
[----:B------:R-:W2:Y:S01]  /*2dc0*/  S2UR UR5, SR_CgaCtaId ;  /* 0x00000000000579c3 */ /* 0x000ea20000008800 */
[----:B------:R-:W-:Y:S01]  /*2dd0*/  UMOV UR4, 0x400 ;  /* 0x0000040000047882 */ /* 0x000fe20000000000 */
[----:B------:R-:W-:-:S06]  /*2de0*/  NOP ;  /* 0x0000000000007918 */ /* 0x000fcc0000000000 */
[----:B------:R-:W-:Y:S06]  /*2df0*/  BAR.ARV 0x6, 0xa0 ;  /* 0x0182800000007b1d */ /* 0x000fec0000002000 */
[----:B------:R-:W4:Y:S01]  /*2e00*/  LDCU UR7, c[0x0][0x38c] ;  /* 0x00007180ff0777ac */ /* 0x000f220008000800 */
[----:B------:R-:W-:Y:S01]  /*2e10*/  IMAD.MOV.U32 R11, RZ, RZ, 0x1 ;  /* 0x00000001ff0b7424 */ /* 0x000fe200078e00ff */
[----:B------:R-:W-:Y:S01]  /*2e20*/  CS2R R8, SRZ ;  /* 0x0000000000087805 */ /* 0x000fe2000001ff00 */
[----:B------:R-:W-:Y:S01]  /*2e30*/  IMAD.MOV.U32 R10, RZ, RZ, RZ ;  /* 0x000000ffff0a7224 */ /* 0x000fe200078e00ff */
[----:B------:R-:W3:Y:S01]  /*2e40*/  LDCU UR6, c[0x0][0x38c] ;  /* 0x00007180ff0677ac */ /* 0x000ee20008000800 */
[----:B------:R-:W-:Y:S01]  /*2e50*/  UMOV UR15, URZ ;  /* 0x000000ff000f7c82 */ /* 0x000fe20008000000 */
[----:B------:R-:W-:Y:S01]  /*2e60*/  UMOV UR14, URZ ;  /* 0x000000ff000e7c82 */ /* 0x000fe20008000000 */
[----:B--2---:R-:W-:Y:S01]  /*2e70*/  ULEA UR5, UR5, UR4, 0x18 ;  /* 0x0000000405057291 */ /* 0x004fe2000f8ec0ff */
[----:B------:R-:W-:Y:S01]  /*2e80*/  UMOV UR24, 0x0 ;  /* 0x0000000000187882 */ /* 0x000fe20000000000 */
[----:B------:R-:W-:-:S02]  /*2e90*/  UMOV UR25, 0x8200490 ;  /* 0x0820049000197882 */ /* 0x000fc40000000000 */
[----:B------:R-:W-:Y:S02]  /*2ea0*/  UIADD3 UR10, UPT, UPT, UR5, 0x8400, URZ ;  /* 0x00008400050a7890 */ /* 0x000fe4000fffe0ff */
[----:B------:R-:W-:Y:S02]  /*2eb0*/  UIADD3 UR11, UPT, UPT, UR5, 0x20400, URZ ;  /* 0x00020400050b7890 */ /* 0x000fe4000fffe0ff */
[----:B----4-:R-:W-:Y:S01]  /*2ec0*/  UIADD3 UR7, UPT, UPT, UR7, 0x3f, URZ ;  /* 0x0000003f07077890 */ /* 0x010fe2000fffe0ff */
[----:B-1----:R-:W1:Y:S01]  /*2ed0*/  LDS R0, [UR5+0x160] ;  /* 0x00016005ff007984 */ /* 0x002e620008000800 */
[----:B------:R-:W-:Y:S02]  /*2ee0*/  USHF.R.U32.HI UR10, URZ, 0x4, UR10 ;  /* 0x00000004ff0a7899 */ /* 0x000fe4000801160a */
[----:B------:R-:W-:Y:S02]  /*2ef0*/  USHF.R.S32.HI UR4, URZ, 0x1f, UR7 ;  /* 0x0000001fff047899 */ /* 0x000fe40008011407 */
[----:B------:R-:W-:-:S02]  /*2f00*/  USHF.R.U32.HI UR11, URZ, 0x4, UR11 ;  /* 0x00000004ff0b7899 */ /* 0x000fc4000801160b */
[----:B------:R-:W-:Y:S02]  /*2f10*/  ULEA.HI UR4, UR4, UR7, URZ, 0x6 ;  /* 0x0000000704047291 */ /* 0x000fe4000f8f30ff */
[----:B------:R-:W-:Y:S02]  /*2f20*/  ULOP3.LUT UR10, UR10, 0x3fff, URZ, 0xc0, !UPT ;  /* 0x00003fff0a0a7892 */ /* 0x000fe4000f8ec0ff */
[----:B------:R-:W-:Y:S02]  /*2f30*/  USHF.R.S32.HI UR4, URZ, 0x6, UR4 ;  /* 0x00000006ff047899 */ /* 0x000fe40008011404 */
[----:B------:R-:W-:Y:S02]  /*2f40*/  ULOP3.LUT UR11, UR11, 0x3fff, URZ, 0xc0, !UPT ;  /* 0x00003fff0b0b7892 */ /* 0x000fe4000f8ec0ff */
[----:B------:R-:W-:Y:S01]  /*2f50*/  UISETP.LT.AND UP0, UPT, UR4, 0x1, UPT ;  /* 0x000000010400788c */ /* 0x000fe2000bf01270 */
[----:B------:R-:W-:Y:S01]  /*2f60*/  UMOV UR22, 0x0 ;  /* 0x0000000000167882 */ /* 0x000fe20000000000 */
[----:B------:R-:W-:-:S02]  /*2f70*/  UMOV UR23, 0x8200490 ;  /* 0x0820049000177882 */ /* 0x000fc40000000000 */
[----:B------:R-:W-:Y:S02]  /*2f80*/  USEL UR9, UR4, 0x1, !UP0 ;  /* 0x0000000104097887 */ /* 0x000fe4000c000000 */
[----:B------:R-:W-:Y:S02]  /*2f90*/  ULOP3.LUT UR10, UR10, 0x10000, URZ, 0xfc, !UPT ;  /* 0x000100000a0a7892 */ /* 0x000fe4000f8efcff */
[----:B------:R-:W-:Y:S02]  /*2fa0*/  ULOP3.LUT UR11, UR11, 0x10000, URZ, 0xfc, !UPT ;  /* 0x000100000b0b7892 */ /* 0x000fe4000f8efcff */
[----:B------:R-:W-:Y:S02]  /*2fb0*/  UIADD3 UR9, UPT, UPT, -UR9, URZ, URZ ;  /* 0x000000ff09097290 */ /* 0x000fe4000fffe1ff */
[----:B---3--:R-:W-:Y:S01]  /*2fc0*/  UISETP.GE.AND UP3, UPT, UR6, 0x1, UPT ;  /* 0x000000010600788c */ /* 0x008fe2000bf66270 */
[----:B------:R-:W-:Y:S01]  /*2fd0*/  UMOV UR20, 0x0 ;  /* 0x0000000000147882 */ /* 0x000fe20000000000 */
[----:B------:R-:W-:Y:S01]  /*2fe0*/  UMOV UR21, 0x8200490 ;  /* 0x0820049000157882 */ /* 0x000fe20000000000 */
[----:B------:R-:W-:Y:S01]  /*2ff0*/  UMOV UR18, 0x0 ;  /* 0x0000000000127882 */ /* 0x000fe20000000000 */
[----:B------:R-:W-:Y:S01]  /*3000*/  UMOV UR19, 0x8200490 ;  /* 0x0820049000137882 */ /* 0x000fe20000000000 */
[----:B-1----:R-:W-:-:S15]  /*3010*/  R2UR UR16, R0 ;  /* 0x00000000001072ca */ /* 0x002fde00000e0000 */
.L_x_61:
[----:B------:R-:W-:Y:S02]  /*3020*/  LEA R0, R10, UR5, 0x3 ;  /* 0x000000050a007c11 */ /* 0x000fe4000f8e18ff */
[----:B------:R-:W-:Y:S02]  /*3030*/  SHF.L.U32 R2, R9, 0x1f, RZ ;  /* 0x0000001f09027819 */ /* 0x000fe400000006ff */
[----:B------:R-:W-:Y:S01]  /*3040*/  PLOP3.LUT P0, PT, PT, PT, UP3, 0x80, 0x8 ;  /* 0x000000000008781c */ /* 0x000fe20003f0f038 */
[----:B------:R-:W-:Y:S01]  /*3050*/  VIADD R3, R0, 0xc0 ;  /* 0x000000c000037836 */ /* 0x000fe20000000000 */
[----:B-1----:R-:W1:Y:S02]  /*3060*/  SYNCS.PHASECHK.TRANS64.TRYWAIT P1, [R0+URZ+0xb0], R2 ;  /* 0x0000b002000075a7 */ /* 0x002e6400080211ff */
[----:B-1-3--:R-:W-:Y:S09]  /*3070*/  @!P1 BRA `(.L_x_55) ;  /* 0x00000064000c9947 */ /* 0x00aff20003800000 */
.L_x_154:
[----:B------:R-:W-:Y:S01]  /*3080*/  LEA R4, R10, UR5, 0x4 ;  /* 0x000000050a047c11 */ /* 0x000fe2000f8e20ff */
[----:B------:R-:W-:Y:S01]  /*3090*/  @UP3 ULEA UR6, UR14, UR5, 0x3 ;  /* 0x000000050e063291 */ /* 0x000fe2000f8e18ff */
[----:B------:R-:W-:Y:S01]  /*30a0*/  PLOP3.LUT P2, PT, PT, PT, PT, 0x80, 0x8 ;  /* 0x000000000008781c */ /* 0x000fe20003f4f070 */
[----:B------:R-:W-:Y:S01]  /*30b0*/  ULEA UR7, UR15, UR5, 0x3 ;  /* 0x000000050f077291 */ /* 0x000fe2000f8e18ff */
[----:B------:R-:W-:Y:S01]  /*30c0*/  PRMT R3, RZ, 0x654, R3 ;  /* 0x00000654ff037816 */ /* 0x000fe20000000003 */
[----:B------:R-:W-:Y:S01]  /*30d0*/  ULEA UR8, UR15, UR16, 0x7 ;  /* 0x000000100f087291 */ /* 0x000fe2000f8e38ff */
[----:B------:R-:W2:Y:S01]  /*30e0*/  LDS.128 R4, [R4+0x140] ;  /* 0x0001400004047984 */ /* 0x000ea20000000c00 */
[----:B-1----:R-:W-:Y:S02]  /*30f0*/  @P0 SHF.L.U32 R2, R8, 0x1f, RZ ;  /* 0x0000001f08020819 */ /* 0x002fe400000006ff */
[----:B------:R-:W-:Y:S01]  /*3100*/  SHF.L.U32 R0, R11, 0x1f, RZ ;  /* 0x0000001f0b007819 */ /* 0x000fe200000006ff */
[----:B------:R-:W-:Y:S01]  /*3110*/  @!PT LDS RZ, [RZ] ;  /* 0x00000000fffff984 */ /* 0x000fe20000000800 */
[----:B------:R-:W-:Y:S01]  /*3120*/  @!PT LDS RZ, [RZ] ;  /* 0x00000000fffff984 */ /* 0x000fe20000000800 */
[----:B------:R-:W-:Y:S01]  /*3130*/  @!PT LDS RZ, [RZ] ;  /* 0x00000000fffff984 */ /* 0x000fe20000000800 */
[----:B------:R-:W-:Y:S01]  /*3140*/  @!PT LDS RZ, [RZ] ;  /* 0x00000000fffff984 */ /* 0x000fe20000000800 */
[----:B------:R1:W-:Y:S06]  /*3150*/  MEMBAR.ALL.CTA ;  /* 0x0000000000007992 */ /* 0x0003ec0000008000 */
[----:B-1----:R-:W1:Y:S02]  /*3160*/  FENCE.VIEW.ASYNC.S ;  /* 0x00000000000073c6 */ /* 0x002e640000000000 */
[----:B-1----:R1:W-:Y:S01]  /*3170*/  SYNCS.ARRIVE.TRANS64.RED.A1T0 RZ, [R3+URZ], RZ ;  /* 0x000000ff03ff79a7 */ /* 0x0023e200081004ff */
[----:B------:R1:W3:Y:S01]  /*3180*/  @P0 SYNCS.PHASECHK.TRANS64.TRYWAIT P2, [UR6], R2 ;  /* 0x00000002ff0005a7 */ /* 0x0002e20008041106 */
[----:B--2---:R-:W-:Y:S01]  /*3190*/  LOP3.LUT P1, RZ, R6, 0x1, RZ, 0xc0, !PT ;  /* 0x0000000106ff7812 */ /* 0x004fe2000782c0ff */
[----:B------:R-:W2:Y:S02]  /*31a0*/  SYNCS.PHASECHK.TRANS64.TRYWAIT P0, [UR7+0xf0], R0 ;  /* 0x0000f000ff0075a7 */ /* 0x000ea40008001107 */
[----:B-123--:R-:W-:Y:S10]  /*31b0*/  @!P0 BRA `(.L_x_56) ;  /* 0x0000006000d08947 */ /* 0x00eff40003800000 */
.L_x_156:
[----:B------:R-:W-:Y:S01]  /*31c0*/  IADD3 R10, PT, PT, R10, 0x1, RZ ;  /* 0x000000010a0a7810 */ /* 0x000fe20007ffe0ff */
[----:B------:R-:W-:Y:S06]  /*31d0*/  BRA.U !UP3, `(.L_x_57) ;  /* 0x000000010bc07547 */ /* 0x000fec000b800000 */
[----:B------:R-:W-:Y:S01]  /*31e0*/  UPLOP3.LUT UP4, UPT, UPT, UPT, UPT, 0x40, 0x4 ;  /* 0x000000000004789c */ /* 0x000fe20003f8e870 */
[----:B------:R-:W-:Y:S01]  /*31f0*/  UMOV UR13, UR9 ;  /* 0x00000009000d7c82 */ /* 0x000fe20008000000 */
[----:B------:R-:W-:Y:S01]  /*3200*/  UMOV UR12, UR4 ;  /* 0x00000004000c7c82 */ /* 0x000fe20008000000 */
[----:B------:R-:W-:-:S08]  /*3210*/  UMOV UR17, UR14 ;  /* 0x0000000e00117c82 */ /* 0x000fd00008000000 */
.L_x_60:
[----:B------:R-:W-:Y:S02]  /*3220*/  UIADD3 UR13, UPT, UPT, UR13, 0x1, URZ ;  /* 0x000000010d0d7890 */ /* 0x000fe4000fffe0ff */
[----:B--2---:R-:W-:Y:S02]  /*3230*/  ULEA UR6, UR17, UR5, 0x3 ;  /* 0x0000000511067291 */ /* 0x004fe4000f8e18ff */
[----:B------:R-:W-:Y:S01]  /*3240*/  UISETP.NE.AND UP0, UPT, UR13, URZ, UPT ;  /* 0x000000ff0d00728c */ /* 0x000fe2000bf05270 */
[----:B---3--:R-:W-:Y:S10]  /*3250*/  @P2 BRA `(.L_x_58) ;  /* 0x00000000000c2947 */ /* 0x008ff40003800000 */
[----:B-1----:R-:W-:Y:S04]  /*3260*/  SHF.L.U32 R2, R8, 0x1f, RZ ;  /* 0x0000001f08027819 */ /* 0x002fe800000006ff */
[----:B------:R-:W1:Y:S02]  /*3270*/  SYNCS.PHASECHK.TRANS64.TRYWAIT P0, [UR6], R2 ;  /* 0x00000002ff0075a7 */ /* 0x000e640008001106 */
[----:B-1----:R-:W-:Y:S05]  /*3280*/  @!P0 BRA `(.L_x_59) ;  /* 0x0000006000b48947 */ /* 0x002fea0003800000 */
.L_x_58:
[----:B------:R-:W-:Y:S01]  /*3290*/  UISETP.NE.AND UP1, UPT, UR12, 0x1, UPT ;  /* 0x000000010c00788c */ /* 0x000fe2000bf25270 */
[----:B------:R-:W-:Y:S01]  /*32a0*/  PLOP3.LUT P2, PT, PT, PT, PT, 0x80, 0x8 ;  /* 0x000000000008781c */ /* 0x000fe20003f4f070 */
[----:B------:R-:W-:Y:S02]  /*32b0*/  UIADD3 UR14, UPT, UPT, UR17, 0x1, URZ ;  /* 0x00000001110e7890 */ /* 0x000fe4000fffe0ff */
[----:B------:R-:W-:Y:S02]  /*32c0*/  ULEA UR28, UR17, UR11, 0xa ;  /* 0x0000000b111c7291 */ /* 0x000fe4000f8e50ff */
[----:B------:R-:W-:Y:S01]  /*32d0*/  UISETP.NE.AND UP2, UPT, UR14, 0x6, UPT ;  /* 0x000000060e00788c */ /* 0x000fe2000bf45270 */
[----:B------:R-:W-:Y:S01]  /*32e0*/  PLOP3.LUT P0, PT, PT, PT, UP1, 0x80, 0x8 ;  /* 0x000000000008781c */ /* 0x000fe20003f0f018 */
[----:B------:R-:W-:Y:S02]  /*32f0*/  UIADD3 UR40, UPT, UPT, UR28, 0x2, URZ ;  /* 0x000000021c287890 */ /* 0x000fe4000fffe0ff */
[----:B------:R-:W-:Y:S02]  /*3300*/  USEL UR27, URZ, 0x1, UP2 ;  /* 0x00000001ff1b7887 */ /* 0x000fe40009000000 */
[----:B------:R-:W-:Y:S02]  /*3310*/  USEL UR14, UR14, URZ, UP2 ;  /* 0x000000ff0e0e7287 */ /* 0x000fe40009000000 */
[----:B------:R-:W-:Y:S02]  /*3320*/  UIADD3 UR36, UPT, UPT, UR28, 0x4, URZ ;  /* 0x000000041c247890 */ /* 0x000fe4000fffe0ff */
[----:B------:R-:W-:Y:S01]  /*3330*/  @UP1 ULEA UR26, UR14, UR5, 0x3 ;  /* 0x000000050e1a1291 */ /* 0x000fe2000f8e18ff */
[----:B------:R-:W-:Y:S01]  /*3340*/  LOP3.LUT R8, R8, UR27, RZ, 0x3c, !PT ;  /* 0x0000001b08087c12 */ /* 0x000fe2000f8e3cff */
[----:B------:R-:W-:Y:S02]  /*3350*/  UIADD3 UR32, UPT, UPT, UR28, 0x6, URZ ;  /* 0x000000061c207890 */ /* 0x000fe4000fffe0ff */
[----:B------:R-:W-:Y:S01]  /*3360*/  UIADD3 UR6, UPT, UPT, UR6, 0x30, URZ ;  /* 0x0000003006067890 */ /* 0x000fe2000fffe0ff */
[----:B-1----:R-:W-:Y:S01]  /*3370*/  @P0 SHF.L.U32 R0, R8, 0x1f, RZ ;  /* 0x0000001f08000819 */ /* 0x002fe200000006ff */
[----:B------:R-:W-:Y:S01]  /*3380*/  UIADD3 UR12, UPT, UPT, UR12, -0x1, URZ ;  /* 0xffffffff0c0c7890 */ /* 0x000fe2000fffe0ff */
[----:B------:R-:W-:Y:S02]  /*3390*/  UMOV UR29, 0x40004040 ;  /* 0x40004040001d7882 */ /* 0x000fe40000000000 */
[----:B------:R2:W3:Y:S01]  /*33a0*/  @P0 SYNCS.PHASECHK.TRANS64.TRYWAIT P2, [UR26], R0 ;  /* 0x00000000ff0005a7 */ /* 0x0004e2000804111a */
[----:B------:R-:W-:Y:S01]  /*33b0*/  ULEA UR26, UR17, UR10, 0xa ;  /* 0x0000000a111a7291 */ /* 0x000fe2000f8e50ff */
[----:B------:R-:W-:Y:S01]  /*33c0*/  UMOV UR27, 0x40004040 ;  /* 0x40004040001b7882 */ /* 0x000fe20000000000 */
[----:B------:R-:W-:Y:S02]  /*33d0*/  UMOV UR41, 0x40004040 ;  /* 0x4000404000297882 */ /* 0x000fe40000000000 */
[----:B------:R-:W-:Y:S02]  /*33e0*/  UIADD3 UR38, UPT, UPT, UR26, 0x2, URZ ;  /* 0x000000021a267890 */ /* 0x000fe4000fffe0ff */
[----:B------:R-:W-:Y:S02]  /*33f0*/  UIADD3 UR34, UPT, UPT, UR26, 0x4, URZ ;  /* 0x000000041a227890 */ /* 0x000fe4000fffe0ff */
[----:B------:R-:W-:Y:S01]  /*3400*/  UIADD3 UR30, UPT, UPT, UR26, 0x6, URZ ;  /* 0x000000061a1e7890 */ /* 0x000fe2000fffe0ff */
[----:B------:R2:W-:Y:S01]  /*3410*/  UTCHMMA gdesc[UR26], gdesc[UR28], tmem[UR8], tmem[UR24], idesc[UR25], UP4 ;  /* 0x00ff181c1a0075ea */ /* 0x0005e2000a000008 */
[----:B------:R-:W-:Y:S01]  /*3420*/  UPLOP3.LUT UP4, UPT, UPT, UPT, UPT, 0x80, 0x8 ;  /* 0x000000000008789c */ /* 0x000fe20003f8f070 */
[----:B------:R-:W-:Y:S01]  /*3430*/  UMOV UR39, 0x40004040 ;  /* 0x4000404000277882 */ /* 0x000fe20000000000 */
[----:B------:R-:W-:Y:S01]  /*3440*/  UMOV UR37, 0x40004040 ;  /* 0x4000404000257882 */ /* 0x000fe20000000000 */
[----:B------:R2:W-:Y:S01]  /*3450*/  UTCHMMA gdesc[UR38], gdesc[UR40], tmem[UR8], tmem[UR22], idesc[UR23], UPT ;  /* 0x00ff1628260075ea */ /* 0x0005e2000b800008 */
[----:B------:R-:W-:Y:S01]  /*3460*/  UMOV UR35, 0x40004040 ;  /* 0x4000404000237882 */ /* 0x000fe20000000000 */
[----:B------:R-:W-:Y:S01]  /*3470*/  UMOV UR33, 0x40004040 ;  /* 0x4000404000217882 */ /* 0x000fe20000000000 */
[----:B------:R-:W-:Y:S01]  /*3480*/  UMOV UR31, 0x40004040 ;  /* 0x40004040001f7882 */ /* 0x000fe20000000000 */
[----:B------:R2:W-:Y:S01]  /*3490*/  UTCHMMA gdesc[UR34], gdesc[UR36], tmem[UR8], tmem[UR20], idesc[UR21], UPT ;  /* 0x00ff1424220075ea */ /* 0x0005e2000b800008 */
[----:B------:R2:W-:Y:S01]  /*34a0*/  UTCHMMA gdesc[UR30], gdesc[UR32], tmem[UR8], tmem[UR18], idesc[UR19], UPT ;  /* 0x00ff12201e0075ea */ /* 0x0005e2000b800008 */
[----:B------:R2:W-:Y:S01]  /*34b0*/  UTCBAR [UR6], URZ ;  /* 0x000000ff060073e9 */ /* 0x0005e200080000ff */
[----:B------:R-:W-:Y:S01]  /*34c0*/  UMOV UR17, UR14 ;  /* 0x0000000e00117c82 */ /* 0x000fe20008000000 */
[----:B------:R-:W-:Y:S05]  /*34d0*/  BRA.U UP0, `(.L_x_60) ;  /* 0xfffffffd00507547 */ /* 0x000fea000b83ffff */
.L_x_57:
[----:B------:R-:W-:Y:S01]  /*34e0*/  UIADD3 UR15, UPT, UPT, UR15, 0x1, URZ ;  /* 0x000000010f0f7890 */ /* 0x000fe2000fffe0ff */
[C---:B------:R-:W-:Y:S01]  /*34f0*/  ISETP.NE.AND P0, PT, R10.reuse, 0x2, PT ;  /* 0x000000020a00780c */ /* 0x040fe20003f05270 */
[----:B------:R-:W-:Y:S02]  /*3500*/  UIADD3 UR7, UPT, UPT, UR7, 0xd0, URZ ;  /* 0x000000d007077890 */ /* 0x000fe4000fffe0ff */
[----:B------:R-:W-:Y:S01]  /*3510*/  UISETP.NE.AND UP0, UPT, UR15, 0x4, UPT ;  /* 0x000000040f00788c */ /* 0x000fe2000bf05270 */
[----:B-12---:R-:W-:Y:S02]  /*3520*/  SEL R0, RZ, 0x1, P0 ;  /* 0x00000001ff007807 */ /* 0x006fe40000000000 */
[----:B------:R-:W-:Y:S01]  /*3530*/  SEL R10, R10, RZ, P0 ;  /* 0x000000ff0a0a7207 */ /* 0x000fe20000000000 */
[----:B------:R-:W-:Y:S01]  /*3540*/  USEL UR6, URZ, 0x1, UP0 ;  /* 0x00000001ff067887 */ /* 0x000fe20008000000 */
[----:B------:R-:W-:Y:S01]  /*3550*/  LOP3.LUT R9, R9, R0, RZ, 0x3c, !PT ;  /* 0x0000000009097212 */ /* 0x000fe200078e3cff */
[----:B------:R-:W-:Y:S01]  /*3560*/  USEL UR15, UR15, URZ, UP0 ;  /* 0x000000ff0f0f7287 */ /* 0x000fe20008000000 */
[----:B------:R1:W-:Y:S03]  /*3570*/  UTCBAR [UR7], URZ ;  /* 0x000000ff070073e9 */ /* 0x0003e600080000ff */
[----:B------:R-:W-:Y:S01]  /*3580*/  LOP3.LUT R11, R11, UR6, RZ, 0x3c, !PT ;  /* 0x000000060b0b7c12 */ /* 0x000fe2000f8e3cff */
[----:B------:R-:W-:Y:S07]  /*3590*/  @P1 BRA `(.L_x_61) ;  /* 0xfffffff800a01947 */ /* 0x000fee000383ffff */
[----:B------:R-:W2:Y:S01]  /*35a0*/  S2UR UR4, SR_CgaCtaId ;  /* 0x00000000000479c3 */ /* 0x000ea20000008800 */
[----:B------:R-:W-:Y:S01]  /*35b0*/  ELECT P0, URZ, PT ;  /* 0x0000000000ff782f */ /* 0x000fe20003800000 */
[----:B------:R-:W-:Y:S01]  /*35c0*/  IMAD.MOV.U32 R0, RZ, RZ, 0x1 ;  /* 0x00000001ff007424 */ /* 0x000fe200078e00ff */
[----:B------:R-:W-:Y:S01]  /*35d0*/  UIADD3 UR5, UPT, UPT, UR5, 0xf0, URZ ;  /* 0x000000f005057890 */ /* 0x000fe2000fffe0ff */
[----:B------:R-:W-:Y:S01]  /*35e0*/  SHF.L.U32 R2, R11, 0x1f, RZ ;  /* 0x0000001f0b027819 */ /* 0x000fe200000006ff */
[----:B------:R-:W-:-:S03]  /*35f0*/  UMOV UR6, 0x40 ;  /* 0x0000004000067882 */ /* 0x000fc60000000000 */
[----:B------:R-:W-:Y:S01]  /*3600*/  UVIRTCOUNT.DEALLOC.SMPOOL 0x80 ;  /* 0x000000800000784c */ /* 0x000fe20000000000 */
[----:B--2---:R-:W-:Y:S02]  /*3610*/  ULEA UR4, UR4, UR6, 0x18 ;  /* 0x0000000604047291 */ /* 0x004fe4000f8ec0ff */
[----:B------:R-:W-:-:S07]  /*3620*/  ULEA UR6, UR15, UR5, 0x3 ;  /* 0x000000050f067291 */ /* 0x000fce000f8e18ff */
[----:B------:R2:W-:Y:S02]  /*3630*/  @P0 STS.U8 [UR4+0x1c], R0 ;  /* 0x00001c00ff000988 */ /* 0x0005e40008000004 */
[----:B------:R-:W4:Y:S02]  /*3640*/  SYNCS.PHASECHK.TRANS64.TRYWAIT P0, [UR6], R2 ;  /* 0x00000002ff0075a7 */ /* 0x000f240008001106 */
[----:B--2-4-:R-:W-:Y:S05]  /*3650*/  @!P0 BRA `(.L_x_62) ;  /* 0x0000005c00d88947 */ /* 0x014fea0003800000 */
.L_x_159:
[----:B-1----:R-:W-:-:S04]  /*3660*/  UIADD3 UR7, UPT, UPT, UR15, 0x1, URZ ;  /* 0x000000010f077890 */ /* 0x002fc8000fffe0ff */
[----:B------:R-:W-:-:S04]  /*3670*/  UISETP.NE.AND UP0, UPT, UR7, 0x4, UPT ;  /* 0x000000040700788c */ /* 0x000fc8000bf05270 */
[----:B------:R-:W-:Y:S02]  /*3680*/  USEL UR8, URZ, 0x1, UP0 ;  /* 0x00000001ff087887 */ /* 0x000fe40008000000 */
[----:B------:R-:W-:-:S04]  /*3690*/  USEL UR7, UR7, URZ, UP0 ;  /* 0x000000ff07077287 */ /* 0x000fc80008000000 */
[----:B------:R-:W-:Y:S01]  /*36a0*/  ULEA UR6, UR7, UR5, 0x3 ;  /* 0x0000000507067291 */ /* 0x000fe2000f8e18ff */
[----:B--2---:R-:W-:-:S04]  /*36b0*/  LOP3.LUT R2, R11, UR8, RZ, 0x3c, !PT ;  /* 0x000000080b027c12 */ /* 0x004fc8000f8e3cff */
[----:B------:R-:W-:-:S04]  /*36c0*/  SHF.L.U32 R3, R2, 0x1f, RZ ;  /* 0x0000001f02037819 */ /* 0x000fc800000006ff */
[----:B------:R-:W1:Y:S02]  /*36d0*/  SYNCS.PHASECHK.TRANS64.TRYWAIT P0, [UR6], R3 ;  /* 0x00000003ff0075a7 */ /* 0x000e640008001106 */
[----:B-1----:R-:W-:Y:S05]  /*36e0*/  @!P0 BRA `(.L_x_63) ;  /* 0x0000005c00cc8947 */ /* 0x002fea0003800000 */
.L_x_161:
        /* <DEDUP_REMOVED lines=9> */
.L_x_163:
[----:B------:R-:W-:-:S04]  /*3780*/  UIADD3 UR7, UPT, UPT, UR7, 0x1, URZ ;  /* 0x0000000107077890 */ /* 0x000fc8000fffe0ff */
[----:B------:R-:W-:-:S04]  /*3790*/  UISETP.NE.AND UP0, UPT, UR7, 0x4, UPT ;  /* 0x000000040700788c */ /* 0x000fc8000bf05270 */
[----:B------:R-:W-:Y:S02]  /*37a0*/  USEL UR6, URZ, 0x1, UP0 ;  /* 0x00000001ff067887 */ /* 0x000fe40008000000 */
[----:B------:R-:W-:-:S04]  /*37b0*/  USEL UR7, UR7, URZ, UP0 ;  /* 0x000000ff07077287 */ /* 0x000fc80008000000 */
[----:B------:R-:W-:Y:S01]  /*37c0*/  ULEA UR7, UR7, UR5, 0x3 ;  /* 0x0000000507077291 */ /* 0x000fe2000f8e18ff */
[----:B------:R-:W-:-:S04]  /*37d0*/  LOP3.LUT R2, R2, UR6, RZ, 0x3c, !PT ;  /* 0x0000000602027c12 */ /* 0x000fc8000f8e3cff */
[----:B------:R-:W-:-:S04]  /*37e0*/  SHF.L.U32 R2, R2, 0x1f, RZ ;  /* 0x0000001f02027819 */ /* 0x000fc800000006ff */
[----:B------:R-:W2:Y:S02]  /*37f0*/  SYNCS.PHASECHK.TRANS64.TRYWAIT P0, [UR7], R2 ;  /* 0x00000002ff0075a7 */ /* 0x000ea40008001107 */
[----:B--2---:R-:W-:Y:S05]  /*3800*/  @!P0 BRA `(.L_x_65) ;  /* 0x0000005c00b48947 */ /* 0x004fea0003800000 */
.L_x_165:
[----:B------:R-:W-:Y:S01]  /*3810*/  NOP ;  /* 0x0000000000007918 */ /* 0x000fe20000000000 */
[----:B-1----:R-:W1:Y:S01]  /*3820*/  LDS R0, [UR4+0x14] ;  /* 0x00001404ff007984 */ /* 0x002e620008000800 */
[----:B------:R-:W-:Y:S01]  /*3830*/  ULOP3.LUT UR6, UR16, 0xffff, URZ, 0xc0, !UPT ;  /* 0x0000ffff10067892 */ /* 0x000fe2000f8ec0ff */
[----:B------:R-:W-:Y:S01]  /*3840*/  UMOV UR8, 0xffff ;  /* 0x0000ffff00087882 */ /* 0x000fe20000000000 */
[----:B------:R-:W-:Y:S02]  /*3850*/  UMOV UR5, 0x1 ;  /* 0x0000000100057882 */ /* 0x000fe40000000000 */
[----:B------:R-:W-:-:S04]  /*3860*/  USHF.R.U32.HI UR6, URZ, 0x5, UR6 ;  /* 0x00000005ff067899 */ /* 0x000fc80008011606 */
[----:B------:R-:W-:Y:S02]  /*3870*/  USHF.L.U32 UR8, UR8, UR6, URZ ;  /* 0x0000000608087299 */ /* 0x000fe400080006ff */
[----:B------:R-:W-:-:S04]  /*3880*/  USHF.L.U32 UR5, UR5, UR6, URZ ;  /* 0x0000000605057299 */ /* 0x000fc800080006ff */
[----:B-1----:R-:W-:-:S04]  /*3890*/  LOP3.LUT R0, R0, UR8, RZ, 0xc0, !PT ;  /* 0x0000000800007c12 */ /* 0x002fc8000f8ec0ff */
[----:B------:R-:W-:-:S13]  /*38a0*/  ISETP.NE.AND P0, PT, R0, UR8, PT ;  /* 0x0000000800007c0c */ /* 0x000fda000bf05270 */
[----:B------:R-:W-:Y:S05]  /*38b0*/  @P0 BRA `(.L_x_66) ;  /* 0x0000000000580947 */ /* 0x000fea0003800000 */
[----:B------:R-:W1:Y:S02]  /*38c0*/  LDS R0, [UR4+0x18] ;  /* 0x00001804ff007984 */ /* 0x000e640008000800 */
[----:B-1----:R-:W-:-:S04]  /*38d0*/  LOP3.LUT R0, R0, UR5, RZ, 0xc0, !PT ;  /* 0x0000000500007c12 */ /* 0x002fc8000f8ec0ff */
[----:B------:R-:W-:-:S13]  /*38e0*/  ISETP.NE.AND P0, PT, R0, UR5, PT ;  /* 0x0000000500007c0c */ /* 0x000fda000bf05270 */
[----:B------:R-:W-:Y:S05]  /*38f0*/  @P0 BRA `(.L_x_67) ;  /* 0x00000000003c0947 */ /* 0x000fea0003800000 */
[----:B------:R-:W1:Y:S01]  /*3900*/  S2R R2, SR_LANEID ;  /* 0x0000000000027919 */ /* 0x000e620000000000 */
[----:B------:R-:W-:Y:S01]  /*3910*/  ULOP3.LUT UR8, URZ, UR8, URZ, 0x33, !UPT ;  /* 0x00000008ff087292 */ /* 0x000fe2000f8e33ff */
[----:B------:R-:W-:Y:S02]  /*3920*/  VOTEU.ANY UR7, UPT, PT ;  /* 0x0000000000077886 */ /* 0x000fe400038e0100 */
[----:B------:R-:W-:-:S03]  /*3930*/  UFLO.U32 UR7, UR7 ;  /* 0x00000007000772bd */ /* 0x000fc600080e0000 */
[----:B------:R-:W-:-:S04]  /*3940*/  IMAD.U32 R0, RZ, RZ, UR8 ;  /* 0x00000008ff007e24 */ /* 0x000fc8000f8e00ff */
[----:B------:R2:W4:Y:S02]  /*3950*/  REDUX UR6, R0 ;  /* 0x00000000000673c4 */ /* 0x0005240000000000 */
[----:B------:R1:W-:Y:S02]  /*3960*/  UTCATOMSWS.AND URZ, UR8 ;  /* 0x0000000800ff79e3 */ /* 0x0003e40008000000 */
[----:B-1----:R-:W-:Y:S02]  /*3970*/  ISETP.EQ.U32.AND P0, PT, R2, UR7, PT ;  /* 0x0000000702007c0c */ /* 0x002fe4000bf02070 */
[----:B--2---:R-:W-:Y:S02]  /*3980*/  LOP3.LUT R0, RZ, UR5, RZ, 0x33, !PT ;  /* 0x00000005ff007c12 */ /* 0x004fe4000f8e33ff */
[----:B----4-:R-:W-:Y:S02]  /*3990*/  MOV R2, UR6 ;  /* 0x0000000600027c02 */ /* 0x010fe40008000f00 */
[----:B------:R-:W1:Y:S07]  /*39a0*/  REDUX UR5, R0 ;  /* 0x00000000000573c4 */ /* 0x000e6e0000000000 */
[----:B------:R2:W-:Y:S01]  /*39b0*/  @P0 ATOMS.AND RZ, [UR4+0x14], R2 ;  /* 0x00001402ffff098c */ /* 0x0005e2000a800004 */
[----:B-1----:R-:W-:-:S05]  /*39c0*/  IMAD.U32 R0, RZ, RZ, UR5 ;  /* 0x00000005ff007e24 */ /* 0x002fca000f8e00ff */
[----:B------:R2:W-:Y:S01]  /*39d0*/  @P0 ATOMS.AND RZ, [UR4+0x18], R0 ;  /* 0x00001800ffff098c */ /* 0x0005e2000a800004 */
[----:B------:R-:W-:Y:S05]  /*39e0*/  BRA `(.L_x_68) ;  /* 0x0000000000147947 */ /* 0x000fea0003800000 */
.L_x_67:
[----:B------:R-:W-:Y:S02]  /*39f0*/  MOV R2, 0x3a10 ;  /* 0x00003a1000027802 */ /* 0x000fe40000000f00 */
[----:B---3-5:R-:W-:Y:S05]  /*3a00*/  CALL.REL.NOINC `($__internal_0_$__cuda_sm10x_tcgen05_guardrail_trap_col_being_dealloced_not_returned_by_alloc) ;  /* 0x00000060009c7944 */ /* 0x028fea0003c00000 */
[----:B------:R-:W-:Y:S05]  /*3a10*/  BRA `(.L_x_68) ;  /* 0x0000000000087947 */ /* 0x000fea0003800000 */
.L_x_66:
[----:B------:R-:W-:Y:S02]  /*3a20*/  MOV R2, 0x3a40 ;  /* 0x00003a4000027802 */ /* 0x000fe40000000f00 */
[----:B---3-5:R-:W-:Y:S05]  /*3a30*/  CALL.REL.NOINC `($__internal_2_$__cuda_sm10x_tcgen05_guardrail_trap_unallocated_columns_being_dealloced) ;  /* 0x0000006000a87944 */ /* 0x028fea0003c00000 */
.L_x_68:
[----:B------:R-:W-:Y:S01]  /*3a40*/  NOP ;  /* 0x0000000000007918 */ /* 0x000fe20000000000 */
[----:B------:R-:W-:Y:S05]  /*3a50*/  EXIT ;  /* 0x000000000000794d */ /* 0x000fea0003800000 */
.L_x_50:
[----:B------:R-:W-:-:S09]  /*3a60*/  UISETP.NE.OR UP3, UPT, UR6, 0x3, UP3 ;  /* 0x000000030600788c */ /* 0x000fd20009f65670 */
[----:B------:R-:W-:Y:S05]  /*3a70*/  BRA.U UP3, `(.L_x_69) ;  /* 0x0000001103107547 */ /* 0x000fea000b800000 */
[----:B------:R-:W1:Y:S01]  /*3a80*/  LDCU.64 UR6, c[0x0][0x888] ;  /* 0x00011100ff0677ac */ /* 0x000e620008000a00 */
[----:B------:R-:W2:Y:S01]  /*3a90*/  LDC R0, c[0x0][0xb30] ;  /* 0x0002cc00ff007b82 */ /* 0x000ea20000000800 */
[----:B------:R-:W-:Y:S02]  /*3aa0*/  HFMA2 R27, -RZ, RZ, 0, 0 ;  /* 0x00000000ff1b7431 */ /* 0x000fe400000001ff */
[----:B------:R-:W-:Y:S01]  /*3ab0*/  IMAD.MOV.U32 R29, RZ, RZ, 0x1 ;  /* 0x00000001ff1d7424 */ /* 0x000fe200078e00ff */
[----:B------:R-:W4:Y:S01]  /*3ac0*/  LDCU.64 UR4, c[0x0][0x890] ;  /* 0x00011200ff0477ac */ /* 0x000f220008000a00 */
[----:B------:R-:W-:Y:S01]  /*3ad0*/  IMAD.MOV.U32 R28, RZ, RZ, RZ ;  /* 0x000000ffff1c7224 */ /* 0x000fe200078e00ff */
[----:B------:R-:W-:Y:S01]  /*3ae0*/  MOV R25, 0x2000 ;  /* 0x0000200000197802 */ /* 0x000fe20000000f00 */
[----:B------:R-:W-:Y:S01]  /*3af0*/  UPLOP3.LUT UP0, UPT, UPT, UPT, UPT, 0x40, 0x4 ;  /* 0x000000000004789c */ /* 0x000fe20003f0e870 */
[----:B------:R-:W3:Y:S08]  /*3b00*/  LDC R24, c[0x0][0x370] ;  /* 0x0000dc00ff187b82 */ /* 0x000ef00000000800 */
[----:B------:R-:W3:Y:S01]  /*3b10*/  LDC R5, c[0x0][0xb0c] ;  /* 0x0002c300ff057b82 */ /* 0x000ee20000000800 */
[----:B-1----:R-:W-:-:S03]  /*3b20*/  UISETP.NE.U32.AND UP1, UPT, UR6, URZ, UPT ;  /* 0x000000ff0600728c */ /* 0x002fc6000bf25070 */
[----:B------:R-:W-:Y:S01]  /*3b30*/  UMOV UR6, 0x400 ;  /* 0x0000040000067882 */ /* 0x000fe20000000000 */
[----:B------:R-:W-:Y:S02]  /*3b40*/  UISETP.NE.AND.EX UP1, UPT, UR7, URZ, UPT, UP1 ;  /* 0x000000ff0700728c */ /* 0x000fe4000bf25310 */
[----:B------:R-:W-:Y:S01]  /*3b50*/  ULEA UR6, UR37, UR6, 0x18 ;  /* 0x0000000625067291 */ /* 0x000fe2000f8ec0ff */
[----:B------:R-:W1:Y:S01]  /*3b60*/  LDC R18, c[0x0][0xb20] ;  /* 0x0002c800ff127b82 */ /* 0x000e620000000800 */
[----:B----4-:R-:W-:Y:S01]  /*3b70*/  UISETP.NE.U32.AND UP3, UPT, UR4, URZ, UPT ;  /* 0x000000ff0400728c */ /* 0x010fe2000bf65070 */
[----:B--2---:R-:W-:Y:S01]  /*3b80*/  ISETP.NE.AND P1, PT, R0, 0x1, PT ;  /* 0x000000010000780c */ /* 0x004fe20003f25270 */
[----:B------:R-:W-:Y:S02]  /*3b90*/  UIADD3 UR7, UPT, UPT, UR6, 0x78, URZ ;  /* 0x0000007806077890 */ /* 0x000fe4000fffe0ff */
[----:B------:R-:W-:Y:S02]  /*3ba0*/  UIADD3 UR33, UPT, UPT, UR6, 0x60, URZ ;  /* 0x0000006006217890 */ /* 0x000fe4000fffe0ff */
[----:B------:R-:W-:Y:S01]  /*3bb0*/  UIADD3 UR25, UPT, UPT, UR6, 0x68, URZ ;  /* 0x0000006806197890 */ /* 0x000fe2000fffe0ff */
[----:B------:R-:W2:Y:S01]  /*3bc0*/  LDC.64 R30, c[0x0][0x348] ;  /* 0x0000d200ff1e7b82 */ /* 0x000ea20000000a00 */
[----:B------:R-:W-:-:S02]  /*3bd0*/  UIADD3 UR17, UPT, UPT, UR6, 0x70, URZ ;  /* 0x0000007006117890 */ /* 0x000fc4000fffe0ff */
[----:B------:R-:W-:Y:S02]  /*3be0*/  UPRMT UR7, UR37, 0x654, UR7 ;  /* 0x0000065425077896 */ /* 0x000fe40008000007 */
[----:B------:R-:W-:-:S03]  /*3bf0*/  UISETP.NE.AND.EX UP3, UPT, UR5, URZ, UPT, UP3 ;  /* 0x000000ff0500728c */ /* 0x000fc6000bf65330 */
[----:B------:R-:W4:Y:S08]  /*3c00*/  LDC.64 R16, c[0x0][0xb10] ;  /* 0x0002c400ff107b82 */ /* 0x000f300000000a00 */
[----:B------:R-:W1:Y:S08]  /*3c10*/  LDC.64 R8, c[0x0][0xb18] ;  /* 0x0002c600ff087b82 */ /* 0x000e700000000a00 */
[----:B------:R-:W1:Y:S08]  /*3c20*/  LDC.64 R6, c[0x0][0xb28] ;  /* 0x0002ca00ff067b82 */ /* 0x000e700000000a00 */
[----:B---3--:R-:W1:Y:S02]  /*3c30*/  LDC R19, c[0x0][0x374] ;  /* 0x0000dd00ff137b82 */ /* 0x008e640000000800 */
.L_x_80:
[C---:B------:R-:W-:Y:S02]  /*3c40*/  LEA R0, R28.reuse, UR6, 0x3 ;  /* 0x000000061c007c11 */ /* 0x040fe4000f8e18ff */
[----:B------:R-:W-:Y:S02]  /*3c50*/  SHF.L.U32 R2, R27, 0x1f, RZ ;  /* 0x0000001f1b027819 */ /* 0x000fe400000006ff */
[----:B------:R-:W-:Y:S02]  /*3c60*/  LEA R20, R28, UR6, 0x4 ;  /* 0x000000061c147c11 */ /* 0x000fe4000f8e20ff */
[----:B---3--:R-:W3:Y:S02]  /*3c70*/  SYNCS.PHASECHK.TRANS64.TRYWAIT P0, [R0+URZ+0xb0], R2 ;  /* 0x0000b002000075a7 */ /* 0x008ee400080011ff */
[----:B---3--:R-:W-:Y:S05]  /*3c80*/  @!P0 BRA `(.L_x_70) ;  /* 0x0000005800ac8947 */ /* 0x008fea0003800000 */
.L_x_166:
[----:B------:R-:W-:Y:S01]  /*3c90*/  ISETP.GE.AND P0, PT, R40, 0x1, PT ;  /* 0x000000012800780c */ /* 0x000fe20003f06270 */
[----:B------:R-:W1:Y:S01]  /*3ca0*/  LDS.128 R20, [R20+0x140] ;  /* 0x0001400014147984 */ /* 0x000e620000000c00 */
[----:B---3--:R-:W-:Y:S01]  /*3cb0*/  VIADD R0, R0, 0xc0 ;  /* 0x000000c000007836 */ /* 0x008fe20000000000 */
[----:B------:R-:W-:Y:S01]  /*3cc0*/  @!PT LDS RZ, [RZ] ;  /* 0x00000000fffff984 */ /* 0x000fe20000000800 */
[----:B------:R-:W-:Y:S01]  /*3cd0*/  @!PT LDS RZ, [RZ] ;  /* 0x00000000fffff984 */ /* 0x000fe20000000800 */
[----:B------:R-:W-:Y:S01]  /*3ce0*/  @!PT LDS RZ, [RZ] ;  /* 0x00000000fffff984 */ /* 0x000fe20000000800 */
[----:B------:R-:W-:Y:S01]  /*3cf0*/  @!PT LDS RZ, [RZ] ;  /* 0x00000000fffff984 */ /* 0x000fe20000000800 */
[----:B------:R3:W-:Y:S06]  /*3d00*/  MEMBAR.ALL.CTA ;  /* 0x0000000000007992 */ /* 0x0007ec0000008000 */
[----:B---3--:R-:W3:Y:S01]  /*3d10*/  FENCE.VIEW.ASYNC.S ;  /* 0x00000000000073c6 */ /* 0x008ee20000000000 */
[----:B------:R-:W-:Y:S04]  /*3d20*/  PRMT R0, RZ, 0x654, R0 ;  /* 0x00000654ff007816 */ /* 0x000fe80000000000 */
[----:B---3--:R3:W-:Y:S01]  /*3d30*/  SYNCS.ARRIVE.TRANS64.RED.A1T0 RZ, [R0+URZ], RZ ;  /* 0x000000ff00ff79a7 */ /* 0x0087e200081004ff */
[----:B-1----:R-:W-:Y:S11]  /*3d40*/  LOP3.LUT P3, RZ, R22, 0x1, RZ, 0xc0, !PT ;  /* 0x0000000116ff7812 */ /* 0x002ff6000786c0ff */
[----:B------:R-:W-:Y:S02]  /*3d50*/  @!UPT UIADD3 URZ, UPT, UPT, URZ, URZ, URZ ;  /* 0x000000fffffff290 */ /* 0x000fe4000fffe0ff */
[----:B------:R-:W-:Y:S02]  /*3d60*/  @P3 MOV R13, R20 ;  /* 0x00000014000d3202 */ /* 0x000fe40000000f00 */
[----:B------:R-:W-:Y:S01]  /*3d70*/  @P3 LOP3.LUT R12, R21, 0xffff, RZ, 0xc0, !PT ;  /* 0x0000ffff150c3812 */ /* 0x000fe200078ec0ff */
[----:B---3--:R-:W-:Y:S06]  /*3d80*/  @!P0 BRA `(.L_x_71) ;  /* 0x0000000000a48947 */ /* 0x008fec0003800000 */
[-C--:B------:R-:W-:Y:S01]  /*3d90*/  IMAD.HI.U32 R0, R19, R9.reuse, RZ ;  /* 0x0000000913007227 */ /* 0x080fe200078e00ff */
[----:B------:R-:W-:Y:S02]  /*3da0*/  ISETP.NE.AND P0, PT, R8, 0x1, PT ;  /* 0x000000010800780c */ /* 0x000fe40003f05270 */
[----:B------:R-:W-:Y:S01]  /*3db0*/  ISETP.NE.AND P2, PT, R40, 0x1, PT ;  /* 0x000000012800780c */ /* 0x000fe20003f45270 */
[----:B----4-:R-:W-:Y:S01]  /*3dc0*/  IMAD.HI.U32 R11, R24, R16, RZ ;  /* 0x00000010180b7227 */ /* 0x010fe200078e00ff */
[----:B------:R-:W-:Y:S02]  /*3dd0*/  SHF.R.U32.HI R0, RZ, R18, R0 ;  /* 0x00000012ff007219 */ /* 0x000fe40000011600 */
[----:B------:R-:W-:Y:S01]  /*3de0*/  ISETP.NE.AND P4, PT, R5, 0x1, PT ;  /* 0x000000010500780c */ /* 0x000fe20003f85270 */
[----:B------:R-:W-:Y:S01]  /*3df0*/  IMAD.HI.U32 R15, R12, R9, RZ ;  /* 0x000000090c0f7227 */ /* 0x000fe200078e00ff */
[----:B------:R-:W-:Y:S02]  /*3e00*/  SHF.R.U32.HI R11, RZ, R17, R11 ;  /* 0x00000011ff0b7219 */ /* 0x000fe4000001160b */
[----:B------:R-:W-:Y:S01]  /*3e10*/  SEL R0, R19, R0, !P0 ;  /* 0x0000000013007207 */ /* 0x000fe20004000000 */
[----:B------:R-:W-:Y:S01]  /*3e20*/  IMAD.HI.U32 R14, R13, R16, RZ ;  /* 0x000000100d0e7227 */ /* 0x000fe200078e00ff */
[----:B------:R-:W-:Y:S03]  /*3e30*/  SEL R11, R24, R11, !P4 ;  /* 0x0000000b180b7207 */ /* 0x000fe60006000000 */
[-C--:B------:R-:W-:Y:S01]  /*3e40*/  IMAD.HI.U32 R10, R0, R6.reuse, RZ ;  /* 0x00000006000a7227 */ /* 0x080fe200078e00ff */
[----:B------:R-:W-:Y:S03]  /*3e50*/  SHF.R.U32.HI R14, RZ, R17, R14 ;  /* 0x00000011ff0e7219 */ /* 0x000fe6000001160e */
[----:B------:R-:W-:Y:S01]  /*3e60*/  IMAD.HI.U32 R2, R11, R6, RZ ;  /* 0x000000060b027227 */ /* 0x000fe200078e00ff */
[-C--:B------:R-:W-:Y:S02]  /*3e70*/  @P2 SHF.R.U32.HI R0, RZ, R7.reuse, R10 ;  /* 0x00000007ff002219 */ /* 0x080fe4000001160a */
[----:B------:R-:W-:Y:S02]  /*3e80*/  SHF.R.U32.HI R10, RZ, R18, R15 ;  /* 0x00000012ff0a7219 */ /* 0x000fe4000001160f */
[----:B------:R-:W-:Y:S01]  /*3e90*/  @P2 SHF.R.U32.HI R11, RZ, R7, R2 ;  /* 0x00000007ff0b2219 */ /* 0x000fe20000011602 */
[----:B------:R-:W-:Y:S01]  /*3ea0*/  IMAD R0, R40, R0, RZ ;  /* 0x0000000028007224 */ /* 0x000fe200078e02ff */
[----:B------:R-:W-:Y:S02]  /*3eb0*/  SEL R10, R12, R10, !P0 ;  /* 0x0000000a0c0a7207 */ /* 0x000fe40004000000 */
[----:B------:R-:W-:Y:S01]  /*3ec0*/  SEL R2, R13, R14, !P4 ;  /* 0x0000000e0d027207 */ /* 0x000fe20006000000 */
[----:B------:R-:W-:Y:S01]  /*3ed0*/  IMAD R14, R40, R11, RZ ;  /* 0x0000000b280e7224 */ /* 0x000fe200078e02ff */
[C---:B------:R-:W-:Y:S01]  /*3ee0*/  ISETP.GE.AND P0, PT, R10.reuse, R0, PT ;  /* 0x000000000a00720c */ /* 0x040fe20003f06270 */
[----:B------:R-:W-:Y:S03]  /*3ef0*/  IMAD.HI.U32 R0, R10, R6, RZ ;  /* 0x000000060a007227 */ /* 0x000fe600078e00ff */
[----:B------:R-:W-:Y:S02]  /*3f00*/  ISETP.GE.OR P0, PT, R2, R14, P0 ;  /* 0x0000000e0200720c */ /* 0x000fe40000706670 */
[-C--:B------:R-:W-:Y:S04]  /*3f10*/  SHF.R.U32.HI R0, RZ, R7.reuse, R0 ;  /* 0x00000007ff007219 */ /* 0x080fe80000011600 */
[----:B------:R-:W-:Y:S05]  /*3f20*/  SEL R15, R10, R0, !P2 ;  /* 0x000000000a0f7207 */ /* 0x000fea0005000000 */
[----:B------:R-:W-:Y:S02]  /*3f30*/  IMAD.MOV R14, RZ, RZ, -R15 ;  /* 0x000000ffff0e7224 */ /* 0x000fe400078e0a0f */
[----:B------:R-:W-:Y:S04]  /*3f40*/  @!P0 IMAD.HI.U32 R0, R2, R6, RZ ;  /* 0x0000000602008227 */ /* 0x000fe800078e00ff */
[----:B------:R-:W-:Y:S01]  /*3f50*/  IMAD R14, R40, R14, R10 ;  /* 0x0000000e280e7224 */ /* 0x000fe200078e020a */
[----:B------:R-:W-:Y:S04]  /*3f60*/  @!P0 SHF.R.U32.HI R0, RZ, R7, R0 ;  /* 0x00000007ff008219 */ /* 0x000fe80000011600 */
[----:B------:R-:W-:Y:S04]  /*3f70*/  @!P0 SEL R0, R2, R0, !P2 ;  /* 0x0000000002008207 */ /* 0x000fe80005000000 */
[----:B------:R-:W-:Y:S01]  /*3f80*/  @!P0 IADD3 R15, PT, PT, R15, -R0, RZ ;  /* 0x800000000f0f8210 */ /* 0x000fe20007ffe0ff */
[----:B------:R-:W-:Y:S01]  /*3f90*/  @!P0 IMAD R0, R11, R14, R0 ;  /* 0x0000000e0b008224 */ /* 0x000fe200078e0200 */
[----:B------:R-:W-:Y:S01]  /*3fa0*/  IADD3 R11, PT, PT, -R10, RZ, RZ ;  /* 0x000000ff0a0b7210 */ /* 0x000fe20007ffe1ff */
[--C-:B------:R-:W-:Y:S02]  /*3fb0*/  IMAD.MOV R14, RZ, RZ, -R2.reuse ;  /* 0x000000ffff0e7224 */ /* 0x100fe400078e0a02 */
[----:B------:R-:W-:Y:S02]  /*3fc0*/  @!P0 IMAD R10, R15, R40, R2 ;  /* 0x000000280f0a8224 */ /* 0x000fe400078e0202 */
[----:B------:R-:W-:Y:S02]  /*3fd0*/  @!P0 IMAD.MOV.U32 R2, RZ, RZ, R0 ;  /* 0x000000ffff028224 */ /* 0x000fe400078e0000 */
[----:B------:R-:W-:Y:S02]  /*3fe0*/  IMAD R13, R5, R14, R13 ;  /* 0x0000000e050d7224 */ /* 0x000fe400078e020d */
[----:B------:R-:W-:Y:S02]  /*3ff0*/  IMAD R12, R8, R11, R12 ;  /* 0x0000000b080c7224 */ /* 0x000fe400078e020c */
[----:B------:R-:W-:Y:S02]  /*4000*/  IMAD R13, R2, R5, R13 ;  /* 0x00000005020d7224 */ /* 0x000fe400078e020d */
[----:B------:R-:W-:Y:S02]  /*4010*/  IMAD R12, R10, R8, R12 ;  /* 0x000000080a0c7224 */ /* 0x000fe400078e020c */
.L_x_71:
[----:B------:R-:W-:Y:S05]  /*4020*/  BRA.U UP0, `(.L_x_72) ;  /* 0x0000000100107547 */ /* 0x000fea000b800000 */
[----:B------:R-:W-:Y:S04]  /*4030*/  MOV R2, UR13 ;  /* 0x0000000d00027c02 */ /* 0x000fe80008000f00 */
[----:B------:R-:W-:Y:S04]  /*4040*/  SHF.L.U32 R2, R2, 0x1f, RZ ;  /* 0x0000001f02027819 */ /* 0x000fe800000006ff */
[----:B------:R-:W1:Y:S02]  /*4050*/  SYNCS.PHASECHK.TRANS64.TRYWAIT P0, [UR6+0xa8], R2 ;  /* 0x0000a802ff0075a7 */ /* 0x000e640008001106 */
[----:B-1----:R-:W-:Y:S05]  /*4060*/  @!P0 BRA `(.L_x_73) ;  /* 0x0000005400c88947 */ /* 0x002fea0003800000 */
.L_x_72:
[----:B------:R-:W-:Y:S02]  /*4070*/  R2UR UR35, R4 ;  /* 0x00000000042372ca */ /* 0x000fe400000e0000 */
[----:B------:R-:W-:Y:S02]  /*4080*/  R2UR UR34, R3 ;  /* 0x00000000032272ca */ /* 0x000fe400000e0000 */
[----:B------:R-:W-:Y:S02]  /*4090*/  ISETP.NE.U32.AND P2, PT, RZ, UR4, PT ;  /* 0x00000004ff007c0c */ /* 0x000fe4000bf45070 */
[----:B------:R-:W-:Y:S02]  /*40a0*/  SHF.L.U32 R32, R29, 0x1f, RZ ;  /* 0x0000001f1d207819 */ /* 0x000fe400000006ff */
[----:B------:R-:W-:Y:S05]  /*40b0*/  ISETP.NE.AND.EX P2, PT, RZ, UR5, PT, P2 ;  /* 0x00000005ff007c0c */ /* 0x000fea000bf45320 */
[----:B------:R-:W-:Y:S02]  /*40c0*/  USHF.L.U32 UR35, UR35, 0x7, URZ ;  /* 0x0000000723237899 */ /* 0x000fe400080006ff */
[----:B------:R-:W-:Y:S01]  /*40d0*/  USHF.L.U32 UR34, UR34, 0x7, URZ ;  /* 0x0000000722227899 */ /* 0x000fe200080006ff */
[----:B------:R-:W-:Y:S11]  /*40e0*/  BRA.U !UP3, `(.L_x_74) ;  /* 0x000000010b347547 */ /* 0x000ff6000b800000 */
[----:B------:R-:W-:Y:S01]  /*40f0*/  UPLOP3.LUT UP2, UPT, UPT, UPT, UP1, 0x80, 0x8 ;  /* 0x000000000008789c */ /* 0x000fe20003f4f010 */
[----:B-1----:R-:W-:Y:S02]  /*4100*/  HFMA2 R0, -RZ, RZ, 0, 5.9604644775390625e-08 ;  /* 0x00000001ff007431 */ /* 0x002fe400000001ff */
[----:B------:R-:W-:Y:S03]  /*4110*/  IMAD.MOV.U32 R94, RZ, RZ, 0x1 ;  /* 0x00000001ff5e7424 */ /* 0x000fe600078e00ff */
[----:B------:R-:W-:Y:S05]  /*4120*/  PLOP3.LUT P0, PT, PT, PT, UP2, 0x80, 0x8 ;  /* 0x000000000008781c */ /* 0x000fea0003f0f028 */
[----:B------:R-:W1:Y:S01]  /*4130*/  @UP2 LDCU.64 UR10, c[0x0][0x888] ;  /* 0x00011100ff0a27ac */ /* 0x000e620008000a00 */
[----:B------:R-:W-:Y:S07]  /*4140*/  @UP2 UIMAD UR8, UR44, UR4, URZ ;  /* 0x000000042c0822a4 */ /* 0x000fee000f8e02ff */
[----:B------:R-:W-:Y:S01]  /*4150*/  @!P0 PRMT R94, R0, 0x7610, R94 ;  /* 0x00007610005e8816 */ /* 0x000fe2000000005e */
[----:B-1----:R-:W-:Y:S03]  /*4160*/  @UP2 UIMAD.WIDE UR10, UR8, 0x4, UR10 ;  /* 0x00000004080a28a5 */ /* 0x002fe6000f8e020a */
[----:B------:R-:W1:Y:S03]  /*4170*/  @!UP2 LDCU UR8, c[0x0][0x880] ;  /* 0x00011000ff08a7ac */ /* 0x000e660008000800 */
[----:B------:R-:W-:Y:S01]  /*4180*/  IMAD.U32 R2, RZ, RZ, UR10 ;  /* 0x0000000aff027e24 */ /* 0x000fe2000f8e00ff */
[----:B------:R-:W-:Y:S05]  /*4190*/  MOV R3, UR11 ;  /* 0x0000000b00037c02 */ /* 0x000fea0008000f00 */
[----:B-----5:R3:W5:Y:S02]  /*41a0*/  @P0 LDG.E R49, desc[UR46][R2.64] ;  /* 0x0000002e02310981 */ /* 0x020764000c1e1900 */
[----:B-1-3--:R-:W-:Y:S07]  /*41b0*/  @!P0 IMAD.U32 R49, RZ, RZ, UR8 ;  /* 0x00000008ff318e24 */ /* 0x00afee000f8e00ff */
.L_x_74:
[----:B-----5:R-:W-:Y:S01]  /*41c0*/  @!P2 FSETP.EQ.AND P0, PT, R49, RZ, PT ;  /* 0x000000ff3100a20b */ /* 0x020fe20003f02000 */
[----:B------:R-:W-:Y:S01]  /*41d0*/  @!UPT UIADD3 URZ, UPT, UPT, URZ, URZ, URZ ;  /* 0x000000fffffff290 */ /* 0x000fe2000fffe0ff */
[----:B------:R-:W-:Y:S11]  /*41e0*/  @!P2 BRA `(.L_x_75) ;  /* 0x000000000014a947 */ /* 0x000ff60003800000 */
[----:B------:R-:W-:Y:S02]  /*41f0*/  LOP3.LUT P2, RZ, R94, 0xff, RZ, 0xc0, !PT ;  /* 0x000000ff5eff7812 */ /* 0x000fe4000784c0ff */
[----:B------:R-:W-:Y:S04]  /*4200*/  PLOP3.LUT P0, PT, PT, PT, UP2, 0x80, 0x8 ;  /* 0x000000000008781c */ /* 0x000fe80003f0f028 */
[----:B------:R-:W-:Y:S07]  /*4210*/  PLOP3.LUT P0, PT, P0, PT, PT, 0x8, 0x80 ;  /* 0x000000000080781c */ /* 0x000fee000070e170 */
[----:B------:R-:W-:Y:S11]  /*4220*/  @P2 FSETP.EQ.AND P0, PT, R49, RZ, PT ;  /* 0x000000ff3100220b */ /* 0x000ff60003f02000 */
[----:B------:R-:W-:Y:S02]  /*4230*/  @!UPT UIADD3 URZ, UPT, UPT, URZ, URZ, URZ ;  /* 0x000000fffffff290 */ /* 0x000fe4000fffe0ff */
.L_x_75:
[----:B------:R-:W3:Y:S01]  /*4240*/  SYNCS.PHASECHK.TRANS64.TRYWAIT P2, [UR6+0x80], R32 ;  /* 0x00008020ff0075a7 */ /* 0x000ee20008041106 */
[----:B------:R-:W-:Y:S04]  /*4250*/  ELECT P4, URZ, PT ;  /* 0x0000000000ff782f */ /* 0x000fe80003880000 */
[----:B------:R-:W-:Y:S11]  /*4260*/  PLOP3.LUT P4, PT, P0, P4, PT, 0xf2, 0x2f ;  /* 0x00000000002f781c */ /* 0x000ff60000789e72 */
[----:B------:R-:W-:Y:S02]  /*4270*/  @!UPT UIADD3 URZ, UPT, UPT, URZ, URZ, URZ ;  /* 0x000000fffffff290 */ /* 0x000fe4000fffe0ff */
[----:B--2---:R-:W-:Y:S05]  /*4280*/  @!P4 IADD3 R3, P0, PT, R30, 0x580, RZ ;  /* 0x000005801e03c810 */ /* 0x004fea0007f1e0ff */
[----:B-1----:R-:W-:Y:S01]  /*4290*/  @!P4 IMAD.X R2, RZ, RZ, R31, P0 ;  /* 0x000000ffff02c224 */ /* 0x002fe200000e061f */
[----:B---3--:R-:W-:Y:S07]  /*42a0*/  @!P2 BRA `(.L_x_76) ;  /* 0x000000540050a947 */ /* 0x008fee0003800000 */
.L_x_169:
[----:B------:R-:W-:Y:S01]  /*42b0*/  @!P4 R2UR UR8, R2 ;  /* 0x000000000208c2ca */ /* 0x000fe200000e0000 */
[----:B------:R-:W-:Y:S01]  /*42c0*/  VOTEU.ALL UP0, P4 ;  /* 0x0000000000ff7886 */ /* 0x000fe20002000000 */
[----:B------:R-:W-:Y:S01]  /*42d0*/  @!P4 R2UR UR9, R3 ;  /* 0x000000000309c2ca */ /* 0x000fe200000e0000 */
[----:B-1----:R-:W-:Y:S01]  /*42e0*/  @!P4 IMAD.MOV.U32 R0, RZ, RZ, 0x2000 ;  /* 0x00002000ff00c424 */ /* 0x002fe200078e00ff */
[----:B------:R-:W-:Y:S01]  /*42f0*/  UMOV UR10, 0x0 ;  /* 0x00000000000a7882 */ /* 0x000fe20000000000 */
[----:B------:R-:W-:Y:S01]  /*4300*/  UMOV UR11, 0x10000000 ;  /* 0x10000000000b7882 */ /* 0x000fe20000000000 */
[----:B------:R-:W-:Y:S01]  /*4310*/  @!UP0 UIADD3 UR32, UPT, UPT, UR6, 0x200, URZ ;  /* 0x0000020006208890 */ /* 0x000fe2000fffe0ff */
[----:B------:R-:W-:Y:S01]  /*4320*/  VOTEU.ALL UP0, P4 ;  /* 0x0000000000ff7886 */ /* 0x000fe20002000000 */
[----:B------:R-:W-:Y:S05]  /*4330*/  UMOV UR36, UR44 ;  /* 0x0000002c00247c82 */ /* 0x000fea0008000000 */
[----:B------:R-:W-:Y:S01]  /*4340*/  IMAD.U32 R3, RZ, RZ, UR8 ;  /* 0x00000008ff037e24 */ /* 0x000fe2000f8e00ff */
[----:B------:R-:W-:Y:S01]  /*4350*/  UPRMT UR8, UR37, 0x654, UR33 ;  /* 0x0000065425087896 */ /* 0x000fe20008000021 */
[----:B------:R-:W-:Y:S03]  /*4360*/  IMAD.U32 R2, RZ, RZ, UR9 ;  /* 0x00000009ff027e24 */ /* 0x000fe6000f8e00ff */
[----:B------:R-:W-:Y:S02]  /*4370*/  @!P4 R2UR UR15, R3 ;  /* 0x00000000030fc2ca */ /* 0x000fe400000e0000 */
[----:B------:R-:W-:Y:S02]  /*4380*/  @!P4 R2UR UR14, R2 ;  /* 0x00000000020ec2ca */ /* 0x000fe400000e0000 */
[----:B------:R-:W-:Y:S05]  /*4390*/  @!P4 IADD3 R3, P0, PT, R30, 0x580, RZ ;  /* 0x000005801e03c810 */ /* 0x000fea0007f1e0ff */
[----:B------:R-:W-:Y:S06]  /*43a0*/  @!P4 IMAD.X R2, RZ, RZ, R31, P0 ;  /* 0x000000ffff02c224 */ /* 0x000fec00000e061f */
[----:B------:R1:W-:Y:S01]  /*43b0*/  @!UP0 UTMALDG.3D [UR32], [UR14], desc[UR10] ;  /* 0x00000a200e0085b4 */ /* 0x0003e20008011000 */
[----:B------:R1:W-:Y:S01]  /*43c0*/  @!P4 SYNCS.ARRIVE.TRANS64.RED.A0TR RZ, [UR6+0x60], R0 ;  /* 0x00006000ffffc9a7 */ /* 0x0003e20008300406 */
[----:B------:R-:W-:Y:S01]  /*43d0*/  SYNCS.ARRIVE.TRANS64.RED.A1T0 RZ, [UR8], RZ ;  /* 0x000000ffffff79a7 */ /* 0x000fe20008100408 */
[----:B------:R-:W2:Y:S02]  /*43e0*/  SYNCS.PHASECHK.TRANS64.TRYWAIT P2, [UR6+0x88], R32 ;  /* 0x00008820ff0075a7 */ /* 0x000ea40008041106 */
[----:B-12---:R-:W-:Y:S05]  /*43f0*/  @!P2 BRA `(.L_x_77) ;  /* 0x000000540014a947 */ /* 0x006fea0003800000 */
.L_x_171:
[----:B------:R-:W-:Y:S01]  /*4400*/  @!P4 R2UR UR8, R2 ;  /* 0x000000000208c2ca */ /* 0x000fe200000e0000 */
[----:B------:R-:W-:Y:S01]  /*4410*/  VOTEU.ALL UP0, P4 ;  /* 0x0000000000ff7886 */ /* 0x000fe20002000000 */
[----:B------:R-:W-:Y:S01]  /*4420*/  @!P4 R2UR UR9, R3 ;  /* 0x000000000309c2ca */ /* 0x000fe200000e0000 */
[----:B-1----:R-:W-:Y:S01]  /*4430*/  @!P4 IMAD.MOV.U32 R0, RZ, RZ, 0x2000 ;  /* 0x00002000ff00c424 */ /* 0x002fe200078e00ff */
[----:B------:R-:W-:Y:S01]  /*4440*/  UMOV UR10, 0x0 ;  /* 0x00000000000a7882 */ /* 0x000fe20000000000 */
[----:B------:R-:W-:Y:S01]  /*4450*/  UMOV UR11, 0x10000000 ;  /* 0x10000000000b7882 */ /* 0x000fe20000000000 */
[----:B------:R-:W-:Y:S02]  /*4460*/  @!UP0 UIADD3 UR26, UPT, UPT, UR34, 0x20, URZ ;  /* 0x00000020221a8890 */ /* 0x000fe4000fffe0ff */
[----:B------:R-:W-:Y:S01]  /*4470*/  @!UP0 UIADD3 UR24, UPT, UPT, UR6, 0x2200, URZ ;  /* 0x0000220006188890 */ /* 0x000fe2000fffe0ff */
[----:B------:R-:W-:Y:S01]  /*4480*/  VOTEU.ALL UP0, P4 ;  /* 0x0000000000ff7886 */ /* 0x000fe20002000000 */
[----:B------:R-:W-:Y:S01]  /*4490*/  UMOV UR27, UR35 ;  /* 0x00000023001b7c82 */ /* 0x000fe20008000000 */
[----:B------:R-:W-:Y:S02]  /*44a0*/  UMOV UR28, UR44 ;  /* 0x0000002c001c7c82 */ /* 0x000fe40008000000 */
        /* <DEDUP_REMOVED lines=12> */
.L_x_173:
[----:B------:R-:W2:Y:S01]  /*4570*/  LDC.64 R14, c[0x0][0xb10] ;  /* 0x0002c400ff0e7b82 */ /* 0x000ea20000000a00 */
[----:B------:R-:W-:Y:S01]  /*4580*/  @!P4 R2UR UR9, R3 ;  /* 0x000000000309c2ca */ /* 0x000fe200000e0000 */
[----:B------:R-:W-:Y:S01]  /*4590*/  VOTEU.ALL UP0, P4 ;  /* 0x0000000000ff7886 */ /* 0x000fe20002000000 */
[----:B------:R-:W-:Y:S01]  /*45a0*/  @!P4 R2UR UR8, R2 ;  /* 0x000000000208c2ca */ /* 0x000fe200000e0000 */
[----:B-1----:R-:W-:Y:S01]  /*45b0*/  @!P4 IMAD.MOV.U32 R0, RZ, RZ, 0x2000 ;  /* 0x00002000ff00c424 */ /* 0x002fe200078e00ff */
[----:B------:R-:W-:Y:S03]  /*45c0*/  UMOV UR10, 0x0 ;  /* 0x00000000000a7882 */ /* 0x000fe60000000000 */
[----:B------:R-:W1:Y:S01]  /*45d0*/  LDC.64 R10, c[0x0][0xb18] ;  /* 0x0002c600ff0a7b82 */ /* 0x000e620000000a00 */
[----:B------:R-:W-:Y:S01]  /*45e0*/  @!UP0 UIADD3 UR18, UPT, UPT, UR34, 0x40, URZ ;  /* 0x0000004022128890 */ /* 0x000fe2000fffe0ff */
[----:B------:R-:W-:Y:S01]  /*45f0*/  @P3 SHF.R.U32.HI R26, RZ, 0x10, R21 ;  /* 0x00000010ff1a3819 */ /* 0x000fe20000011615 */
[----:B------:R-:W-:Y:S01]  /*4600*/  @!UP0 UIADD3 UR16, UPT, UPT, UR6, 0x4200, URZ ;  /* 0x0000420006108890 */ /* 0x000fe2000fffe0ff */
[----:B------:R-:W-:Y:S01]  /*4610*/  VIADD R28, R28, 0x1 ;  /* 0x000000011c1c7836 */ /* 0x000fe20000000000 */
[----:B------:R-:W-:Y:S01]  /*4620*/  VOTEU.ALL UP0, P4 ;  /* 0x0000000000ff7886 */ /* 0x000fe20002000000 */
[----:B------:R-:W-:Y:S01]  /*4630*/  UMOV UR11, 0x10000000 ;  /* 0x10000000000b7882 */ /* 0x000fe20000000000 */
[----:B------:R-:W-:Y:S01]  /*4640*/  UMOV UR19, UR35 ;  /* 0x0000002300137c82 */ /* 0x000fe20008000000 */
[----:B------:R-:W-:Y:S01]  /*4650*/  IMAD.U32 R2, RZ, RZ, UR9 ;  /* 0x00000009ff027e24 */ /* 0x000fe2000f8e00ff */
[----:B------:R-:W-:Y:S01]  /*4660*/  UMOV UR20, UR44 ;  /* 0x0000002c00147c82 */ /* 0x000fe20008000000 */
[----:B------:R-:W-:Y:S01]  /*4670*/  IMAD.U32 R3, RZ, RZ, UR8 ;  /* 0x00000008ff037e24 */ /* 0x000fe2000f8e00ff */
[----:B------:R-:W-:Y:S02]  /*4680*/  UPRMT UR8, UR37, 0x654, UR17 ;  /* 0x0000065425087896 */ /* 0x000fe40008000011 */
[----:B------:R-:W-:Y:S02]  /*4690*/  @!P4 R2UR UR14, R2 ;  /* 0x00000000020ec2ca */ /* 0x000fe400000e0000 */
[----:B------:R-:W3:Y:S01]  /*46a0*/  @!P1 LDC R2, c[0x0][0xb0c] ;  /* 0x0002c300ff029b82 */ /* 0x000ee20000000800 */
[----:B------:R-:W-:Y:S11]  /*46b0*/  @!P4 R2UR UR15, R3 ;  /* 0x00000000030fc2ca */ /* 0x000ff600000e0000 */
[----:B------:R-:W-:Y:S02]  /*46c0*/  @!UPT UIADD3 URZ, UPT, UPT, URZ, URZ, URZ ;  /* 0x000000fffffff290 */ /* 0x000fe4000fffe0ff */
[----:B------:R1:W-:Y:S01]  /*46d0*/  @!UP0 UTMALDG.3D [UR16], [UR14], desc[UR10] ;  /* 0x00000a100e0085b4 */ /* 0x0003e20008011000 */
[----:B------:R5:W-:Y:S01]  /*46e0*/  @!P4 SYNCS.ARRIVE.TRANS64.RED.A0TR RZ, [UR6+0x70], R0 ;  /* 0x00007000ffffc9a7 */ /* 0x000be20008300406 */
[----:B---3--:R-:W-:Y:S01]  /*46f0*/  @!P1 ISETP.NE.AND P2, PT, R2, 0x1, PT ;  /* 0x000000010200980c */ /* 0x008fe20003f45270 */
[C---:B--2---:R-:W-:Y:S01]  /*4700*/  @!P1 IMAD.HI.U32 R3, R13.reuse, R14, RZ ;  /* 0x0000000e0d039227 */ /* 0x044fe200078e00ff */
[----:B-1----:R-:W-:Y:S03]  /*4710*/  @!P1 ISETP.NE.AND P0, PT, R10, 0x1, PT ;  /* 0x000000010a00980c */ /* 0x002fe60003f05270 */
[C---:B------:R-:W-:Y:S01]  /*4720*/  @!P1 IMAD.HI.U32 R4, R12.reuse, R11, RZ ;  /* 0x0000000b0c049227 */ /* 0x040fe200078e00ff */
[----:B------:R-:W-:Y:S01]  /*4730*/  @!P1 SHF.R.U32.HI R3, RZ, R15, R3 ;  /* 0x0000000fff039219 */ /* 0x000fe20000011603 */
[----:B------:R-:W-:Y:S03]  /*4740*/  SYNCS.ARRIVE.TRANS64.RED.A1T0 RZ, [UR8], RZ ;  /* 0x000000ffffff79a7 */ /* 0x000fe60008100408 */
[----:B------:R-:W-:Y:S01]  /*4750*/  @!P1 SEL R3, R13, R3, !P2 ;  /* 0x000000030d039207 */ /* 0x000fe20005000000 */
[----:B------:R-:W1:Y:S01]  /*4760*/  SYNCS.PHASECHK.TRANS64.TRYWAIT P5, [UR6+0x98], R32 ;  /* 0x00009820ff0075a7 */ /* 0x000e6200080a1106 */
[----:B-----5:R-:W2:Y:S02]  /*4770*/  @!P1 LDC R0, c[0x0][0xb20] ;  /* 0x0002c800ff009b82 */ /* 0x020ea40000000800 */
[----:B--2---:R-:W-:Y:S04]  /*4780*/  @!P1 SHF.R.U32.HI R0, RZ, R0, R4 ;  /* 0x00000000ff009219 */ /* 0x004fe80000011604 */
[----:B------:R-:W-:Y:S05]  /*4790*/  @!P1 SEL R4, R12, R0, !P0 ;  /* 0x000000000c049207 */ /* 0x000fea0004000000 */
[----:B------:R-:W-:Y:S02]  /*47a0*/  @!P1 IMAD.IADD R0, R4, 0x1, -R3 ;  /* 0x0000000104009824 */ /* 0x000fe400078e0a03 */
[----:B------:R-:W-:Y:S02]  /*47b0*/  @!P1 IMAD.IADD R3, R3, 0x1, -R4 ;  /* 0x0000000103039824 */ /* 0x000fe400078e0a04 */
[----:B------:R-:W-:Y:S02]  /*47c0*/  @!P1 IMAD R13, R0, R2, R13 ;  /* 0x00000002000d9224 */ /* 0x000fe400078e020d */
[----:B------:R-:W-:Y:S01]  /*47d0*/  @!P1 IMAD R12, R3, R10, R12 ;  /* 0x0000000a030c9224 */ /* 0x000fe200078e020c */
[----:B-1----:R-:W-:Y:S06]  /*47e0*/  @!P5 BRA `(.L_x_79) ;  /* 0x000000500048d947 */ /* 0x002fec0003800000 */
.L_x_175:
[----:B------:R-:W-:Y:S01]  /*47f0*/  @!P4 IADD3 R2, P0, PT, R30, 0x580, RZ ;  /* 0x000005801e02c810 */ /* 0x000fe20007f1e0ff */
[----:B------:R-:W-:Y:S01]  /*4800*/  VOTEU.ALL UP0, P4 ;  /* 0x0000000000ff7886 */ /* 0x000fe20002000000 */
[----:B------:R-:W-:Y:S01]  /*4810*/  UMOV UR18, 0x0 ;  /* 0x0000000000127882 */ /* 0x000fe20000000000 */
[----:B------:R-:W-:Y:S01]  /*4820*/  UMOV UR19, 0x10000000 ;  /* 0x1000000000137882 */ /* 0x000fe20000000000 */
[----:B------:R-:W-:Y:S01]  /*4830*/  @!P4 R2UR UR9, R2 ;  /* 0x000000000209c2ca */ /* 0x000fe200000e0000 */
[----:B-1----:R-:W-:Y:S01]  /*4840*/  @!P4 IMAD.X R0, RZ, RZ, R31, P0 ;  /* 0x000000ffff00c224 */ /* 0x002fe200000e061f */
[----:B------:R-:W-:Y:S01]  /*4850*/  @!UP0 UIADD3 UR10, UPT, UPT, UR34, 0x60, URZ ;  /* 0x00000060220a8890 */ /* 0x000fe2000fffe0ff */
[----:B------:R-:W-:Y:S01]  /*4860*/  ISETP.NE.AND P0, PT, R28, 0x2, PT ;  /* 0x000000021c00780c */ /* 0x000fe20003f05270 */
[----:B------:R-:W-:Y:S01]  /*4870*/  UMOV UR11, UR35 ;  /* 0x00000023000b7c82 */ /* 0x000fe20008000000 */
[----:B------:R-:W-:Y:S01]  /*4880*/  UMOV UR12, UR44 ;  /* 0x0000002c000c7c82 */ /* 0x000fe20008000000 */
[----:B------:R-:W-:Y:S01]  /*4890*/  @!P4 R2UR UR8, R0 ;  /* 0x000000000008c2ca */ /* 0x000fe200000e0000 */
[----:B------:R-:W-:Y:S01]  /*48a0*/  IMAD.IADD R4, R13, 0x1, R93 ;  /* 0x000000010d047824 */ /* 0x000fe200078e025d */
[----:B------:R-:W-:Y:S02]  /*48b0*/  @P3 R2UR UR44, R26 ;  /* 0x000000001a2c32ca */ /* 0x000fe400000e0000 */
[----:B------:R-:W-:Y:S02]  /*48c0*/  SEL R0, RZ, 0x1, P0 ;  /* 0x00000001ff007807 */ /* 0x000fe40000000000 */
[----:B------:R-:W-:Y:S01]  /*48d0*/  LOP3.LUT R29, R29, 0x1, RZ, 0x3c, !PT ;  /* 0x000000011d1d7812 */ /* 0x000fe200078e3cff */
[----:B------:R-:W-:Y:S01]  /*48e0*/  IMAD.U32 R2, RZ, RZ, UR9 ;  /* 0x00000009ff027e24 */ /* 0x000fe2000f8e00ff */
[----:B------:R-:W-:Y:S01]  /*48f0*/  @!UP0 UIADD3 UR9, UPT, UPT, UR6, 0x78, URZ ;  /* 0x0000007806098890 */ /* 0x000fe2000fffe0ff */
[----:B------:R-:W-:Y:S02]  /*4900*/  LOP3.LUT R27, R27, R0, RZ, 0x3c, !PT ;  /* 0x000000001b1b7212 */ /* 0x000fe400078e3cff */
[----:B------:R-:W-:Y:S02]  /*4910*/  SEL R28, R28, RZ, P0 ;  /* 0x000000ff1c1c7207 */ /* 0x000fe40000000000 */
[----:B------:R-:W-:Y:S01]  /*4920*/  IMAD.U32 R3, RZ, RZ, UR8 ;  /* 0x00000008ff037e24 */ /* 0x000fe2000f8e00ff */
[----:B------:R-:W-:Y:S01]  /*4930*/  @!P4 R2UR UR14, R2 ;  /* 0x00000000020ec2ca */ /* 0x000fe200000e0000 */
[----:B------:R-:W-:Y:S01]  /*4940*/  @!UP0 UIADD3 UR8, UPT, UPT, UR6, 0x6200, URZ ;  /* 0x0000620006088890 */ /* 0x000fe2000fffe0ff */
[----:B------:R-:W-:Y:S02]  /*4950*/  VOTEU.ALL UP0, P4 ;  /* 0x0000000000ff7886 */ /* 0x000fe40002000000 */
[----:B------:R-:W-:Y:S01]  /*4960*/  @!P4 R2UR UR15, R3 ;  /* 0x00000000030fc2ca */ /* 0x000fe200000e0000 */
[----:B------:R-:W-:Y:S11]  /*4970*/  IMAD.IADD R3, R12, 0x1, R92 ;  /* 0x000000010c037824 */ /* 0x000ff600078e025c */
[----:B------:R-:W-:Y:S01]  /*4980*/  @!UPT UIADD3 URZ, UPT, UPT, URZ, URZ, URZ ;  /* 0x000000fffffff290 */ /* 0x000fe2000fffe0ff */
[----:B------:R3:W-:Y:S01]  /*4990*/  @!UP0 UTMALDG.3D [UR8], [UR14], desc[UR18] ;  /* 0x000012080e0085b4 */ /* 0x0007e20008011000 */
[----:B------:R3:W-:Y:S01]  /*49a0*/  @!P4 SYNCS.ARRIVE.TRANS64.RED.A0TR RZ, [UR6+0x78], R25 ;  /* 0x00007819ffffc9a7 */ /* 0x0007e20008300406 */
[----:B------:R-:W-:Y:S01]  /*49b0*/  UPLOP3.LUT UP0, UPT, UPT, UPT, UPT, 0x80, 0x8 ;  /* 0x000000000008789c */ /* 0x000fe20003f0f070 */
[----:B------:R-:W-:Y:S01]  /*49c0*/  SYNCS.ARRIVE.TRANS64.RED.A1T0 RZ, [UR7], RZ ;  /* 0x000000ffffff79a7 */ /* 0x000fe20008100407 */
[----:B------:R-:W-:Y:S09]  /*49d0*/  @P3 BRA `(.L_x_80) ;  /* 0xfffffff000983947 */ /* 0x000ff2000383ffff */
[----:B------:R-:W-:-:S04]  /*49e0*/  SHF.L.U32 R2, R29, 0x1f, RZ ;  /* 0x0000001f1d027819 */ /* 0x000fc800000006ff */
[----:B------:R-:W1:Y:S02]  /*49f0*/  SYNCS.PHASECHK.TRANS64.TRYWAIT P0, [UR6+0x80], R2 ;  /* 0x00008002ff0075a7 */ /* 0x000e640008001106 */
[----:B-1----:R-:W-:Y:S05]  /*4a00*/  @!P0 BRA `(.L_x_81) ;  /* 0x0000004c00d88947 */ /* 0x002fea0003800000 */
.L_x_177:
[----:B------:R-:W2:Y:S02]  /*4a10*/  SYNCS.PHASECHK.TRANS64.TRYWAIT P0, [UR6+0x88], R2 ;  /* 0x00008802ff0075a7 */ /* 0x000ea40008001106 */
[----:B--2---:R-:W-:Y:S05]  /*4a20*/  @!P0 BRA `(.L_x_82) ;  /* 0x0000004c00e88947 */ /* 0x004fea0003800000 */
.L_x_179:
[----:B------:R-:W2:Y:S02]  /*4a30*/  SYNCS.PHASECHK.TRANS64.TRYWAIT P0, [UR6+0x90], R2 ;  /* 0x00009002ff0075a7 */ /* 0x000ea40008001106 */
[----:B--2---:R-:W-:Y:S05]  /*4a40*/  @!P0 BRA `(.L_x_83) ;  /* 0x0000004c00f88947 */ /* 0x004fea0003800000 */
.L_x_181:
[----:B-1----:R-:W-:-:S07]  /*4a50*/  MOV R0, UR6 ;  /* 0x0000000600007c02 */ /* 0x002fce0008000f00 */
.L_x_84:
[----:B-1----:R-:W-:-:S04]  /*4a60*/  SHF.L.U32 R2, R29, 0x1f, RZ ;  /* 0x0000001f1d027819 */ /* 0x002fc800000006ff */
[----:B------:R1:W2:Y:S03]  /*4a70*/  SYNCS.PHASECHK.TRANS64.TRYWAIT P0, [R0+URZ+0x98], R2 ;  /* 0x00009802000075a7 */ /* 0x0002a600080011ff */
[----:B--2---:R-:W-:Y:S05]  /*4a80*/  @!P0 NANOSLEEP.SYNCS 0x989680 ;  /* 0x009896800000895d */ /* 0x004fea0003900000 */
[----:B------:R-:W2:Y:S02]  /*4a90*/  @!P0 SYNCS.PHASECHK.TRANS64 P0, [R0+URZ+0x98], R2 ;  /* 0x00009802000085a7 */ /* 0x000ea400080010ff */
[----:B--23--:R-:W-:Y:S05]  /*4aa0*/  @P0 EXIT ;  /* 0x000000000000094d */ /* 0x00cfea0003800000 */
[----:B------:R-:W-:Y:S05]  /*4ab0*/  BRA `(.L_x_84) ;  /* 0xfffffffc00e87947 */ /* 0x000fea000383ffff */
.L_x_69:
[----:B------:R-:W-:-:S06]  /*4ac0*/  UISETP.GE.AND UP0, UPT, UR6, 0x4, UPT ;  /* 0x000000040600788c */ /* 0x000fcc000bf06270 */
[----:B------:R-:W-:-:S13]  /*4ad0*/  PLOP3.LUT P0, PT, PT, PT, UP0, 0x80, 0x8 ;  /* 0x000000000008781c */ /* 0x000fda0003f0f008 */
[----:B------:R-:W-:Y:S05]  /*4ae0*/  @!P0 EXIT ;  /* 0x000000000000894d */ /* 0x000fea0003800000 */
[----:B------:R-:W-:Y:S01]  /*4af0*/  BAR.SYNC.DEFER_BLOCKING 0x6, 0xa0 ;  /* 0x0182800000007b1d */ /* 0x000fe20000010000 */
[C---:B------:R-:W-:Y:S01]  /*4b00*/  IMAD.SHL.U32 R6, R0.reuse, 0x20, RZ ;  /* 0x0000002000067824 */ /* 0x040fe200078e00ff */
[C---:B------:R-:W-:Y:S01]  /*4b10*/  LOP3.LUT R106, R0.reuse, 0x2, RZ, 0xc0, !PT ;  /* 0x00000002006a7812 */ /* 0x040fe200078ec0ff */
[C---:B------:R-:W-:Y:S01]  /*4b20*/  IMAD.SHL.U32 R107, R0.reuse, 0x4, RZ ;  /* 0x00000004006b7824 */ /* 0x040fe200078e00ff */
[C---:B------:R-:W-:Y:S01]  /*4b30*/  LOP3.LUT R108, R0.reuse, 0x4, RZ, 0xc0, !PT ;  /* 0x00000004006c7812 */ /* 0x040fe200078ec0ff */
[----:B------:R-:W-:Y:S01]  /*4b40*/  IMAD.U32 R80, R0, 0x10000, RZ ;  /* 0x0001000000507824 */ /* 0x000fe200078e00ff */
[----:B------:R-:W-:Y:S02]  /*4b50*/  UMOV UR41, 0x400 ;  /* 0x0000040000297882 */ /* 0x000fe40000000000 */
[----:B------:R-:W1:Y:S01]  /*4b60*/  LDC R97, c[0x0][0x370] ;  /* 0x0000dc00ff617b82 */ /* 0x000e620000000800 */
[----:B------:R-:W-:Y:S01]  /*4b70*/  ULEA UR41, UR37, UR41, 0x18 ;  /* 0x0000002925297291 */ /* 0x000fe2000f8ec0ff */
[----:B------:R-:W-:Y:S01]  /*4b80*/  LOP3.LUT R7, R6, 0xc0, RZ, 0xc0, !PT ;  /* 0x000000c006077812 */ /* 0x000fe200078ec0ff */
[----:B------:R-:W-:Y:S01]  /*4b90*/  HFMA2 R81, -RZ, RZ, 0, 0 ;  /* 0x00000000ff517431 */ /* 0x000fe200000001ff */
[----:B------:R-:W-:Y:S01]  /*4ba0*/  LOP3.LUT R80, R80, 0x600000, RZ, 0xc0, !PT ;  /* 0x0060000050507812 */ /* 0x000fe200078ec0ff */
[----:B------:R-:W-:Y:S01]  /*4bb0*/  UIADD3 UR4, UPT, UPT, UR41, 0x200, URZ ;  /* 0x0000020029047890 */ /* 0x000fe2000fffe0ff */
[----:B------:R-:W-:Y:S01]  /*4bc0*/  LOP3.LUT R107, R7, 0x18, R107, 0xf8, !PT ;  /* 0x00000018076b7812 */ /* 0x000fe200078ef86b */
[----:B------:R-:W-:Y:S01]  /*4bd0*/  IMAD.MOV.U32 R104, RZ, RZ, 0x1 ;  /* 0x00000001ff687424 */ /* 0x000fe200078e00ff */
[----:B------:R-:W2:Y:S01]  /*4be0*/  LDC R42, c[0x0][0xb0c] ;  /* 0x0002c300ff2a7b82 */ /* 0x000ea20000000800 */
[----:B------:R-:W-:-:S02]  /*4bf0*/  LOP3.LUT R46, R2, 0x60, R0, 0xf8, !PT ;  /* 0x00000060022e7812 */ /* 0x000fc400078ef800 */
[----:B------:R-:W-:Y:S02]  /*4c00*/  CS2R R102, SRZ ;  /* 0x0000000000667805 */ /* 0x000fe4000001ff00 */
[----:B------:R-:W-:Y:S01]  /*4c10*/  LOP3.LUT R107, R107, 0xf20, R6, 0xf8, !PT ;  /* 0x00000f206b6b7812 */ /* 0x000fe200078ef806 */
[----:B------:R-:W-:Y:S01]  /*4c20*/  IMAD.MOV.U32 R110, RZ, RZ, RZ ;  /* 0x000000ffff6e7224 */ /* 0x000fe200078e00ff */
[----:B------:R-:W-:Y:S01]  /*4c30*/  MOV R99, UR4 ;  /* 0x0000000400637c02 */ /* 0x000fe20008000f00 */
[----:B------:R-:W4:Y:S01]  /*4c40*/  LDCU.64 UR54, c[0x0][0x348] ;  /* 0x00006900ff3677ac */ /* 0x000f220008000a00 */
[----:B------:R-:W-:Y:S01]  /*4c50*/  LOP3.LUT R100, R0, 0x60, RZ, 0xc0, !PT ;  /* 0x0000006000647812 */ /* 0x000fe200078ec0ff */
[----:B------:R-:W1:Y:S01]  /*4c60*/  LDC R95, c[0x0][0xb20] ;  /* 0x0002c800ff5f7b82 */ /* 0x000e620000000800 */
[----:B------:R-:W3:Y:S01]  /*4c70*/  LDS R5, [UR41+0x160] ;  /* 0x00016029ff057984 */ /* 0x000ee20008000800 */
[----:B------:R-:W-:Y:S01]  /*4c80*/  IMAD R107, R107, 0x2, R99 ;  /* 0x000000026b6b7824 */ /* 0x000fe200078e0263 */
[----:B------:R-:W1:Y:S03]  /*4c90*/  LDCU UR36, c[0x0][0x384] ;  /* 0x00007080ff2477ac */ /* 0x000e660008000800 */
[--C-:B------:R-:W-:Y:S01]  /*4ca0*/  IMAD R106, R106, -0x10, R107.reuse ;  /* 0xfffffff06a6a7824 */ /* 0x100fe200078e026b */
[----:B------:R-:W1:Y:S01]  /*4cb0*/  LDCU.64 UR38, c[0x0][0x888] ;  /* 0x00011100ff2677ac */ /* 0x000e620008000a00 */
[----:B------:R-:W1:Y:S01]  /*4cc0*/  LDC R41, c[0x0][0xb30] ;  /* 0x0002cc00ff297b82 */ /* 0x000e620000000800 */
[----:B------:R-:W-:Y:S01]  /*4cd0*/  IMAD R105, R108, -0x10, R107 ;  /* 0xfffffff06c697824 */ /* 0x000fe200078e026b */
[----:B------:R-:W1:Y:S01]  /*4ce0*/  LDCU.64 UR42, c[0x0][0x8c0] ;  /* 0x00011800ff2a77ac */ /* 0x000e620008000a00 */
[----:B------:R-:W-:-:S05]  /*4cf0*/  UMOV UR45, URZ ;  /* 0x000000ff002d7c82 */ /* 0x000fca0008000000 */
[----:B------:R-:W1:Y:S01]  /*4d00*/  LDC R43, c[0x0][0x388] ;  /* 0x0000e200ff2b7b82 */ /* 0x000e620000000800 */
[----:B------:R-:W-:-:S07]  /*4d10*/  UMOV UR52, URZ ;  /* 0x000000ff00347c82 */ /* 0x000fce0008000000 */
[----:B------:R-:W1:Y:S08]  /*4d20*/  LDC.64 R90, c[0x0][0xb10] ;  /* 0x0002c400ff5a7b82 */ /* 0x000e700000000a00 */
[----:B------:R-:W1:Y:S08]  /*4d30*/  LDC.64 R38, c[0x0][0xb18] ;  /* 0x0002c600ff267b82 */ /* 0x000e700000000a00 */
[----:B------:R-:W1:Y:S01]  /*4d40*/  LDC.64 R86, c[0x0][0x888] ;  /* 0x00022200ff567b82 */ /* 0x000e620000000a00 */
[----:B---3--:R-:W-:-:S07]  /*4d50*/  IMAD.IADD R80, R5, 0x1, R80 ;  /* 0x0000000105507824 */ /* 0x008fce00078e0250 */
[----:B------:R-:W3:Y:S08]  /*4d60*/  LDC.64 R36, c[0x0][0xb28] ;  /* 0x0002ca00ff247b82 */ /* 0x000ef00000000a00 */
[----:B------:R-:W1:Y:S08]  /*4d70*/  LDC.64 R88, c[0x0][0x890] ;  /* 0x00022400ff587b82 */ /* 0x000e700000000a00 */
[----:B------:R-:W1:Y:S08]  /*4d80*/  LDC.64 R84, c[0x0][0x8b0] ;  /* 0x00022c00ff547b82 */ /* 0x000e700000000a00 */
[----:B------:R-:W1:Y:S08]  /*4d90*/  LDC.64 R82, c[0x0][0x8a8] ;  /* 0x00022a00ff527b82 */ /* 0x000e700000000a00 */
[----:B--2-4-:R-:W1:Y:S02]  /*4da0*/  LDC R96, c[0x0][0x374] ;  /* 0x0000dd00ff607b82 */ /* 0x014e640000000800 */
.L_x_130:
[----:B------:R-:W-:Y:S02]  /*4db0*/  LEA R0, R110, UR41, 0x3 ;  /* 0x000000296e007c11 */ /* 0x000fe4000f8e18ff */
[----:B------:R-:W-:Y:S02]  /*4dc0*/  SHF.L.U32 R2, R102, 0x1f, RZ ;  /* 0x0000001f66027819 */ /* 0x000fe400000006ff */
[----:B-1----:R-:W-:Y:S02]  /*4dd0*/  LEA R16, R110, UR41, 0x4 ;  /* 0x000000296e107c11 */ /* 0x002fe4000f8e20ff */
[----:B------:R-:W2:Y:S02]  /*4de0*/  SYNCS.PHASECHK.TRANS64.TRYWAIT P0, [R0+URZ+0xb0], R2 ;  /* 0x0000b002000075a7 */ /* 0x000ea400080011ff */
[----:B--2-4-:R-:W-:Y:S05]  /*4df0*/  @!P0 BRA `(.L_x_85) ;  /* 0x0000004c00248947 */ /* 0x014fea0003800000 */
.L_x_182:
[----:B------:R-:W4:Y:S01]  /*4e00*/  LDC.64 R12, c[0x0][0xb10] ;  /* 0x0002c400ff0c7b82 */ /* 0x000f220000000a00 */
[----:B------:R-:W3:Y:S01]  /*4e10*/  LDS.128 R16, [R16+0x140] ;  /* 0x0001400010107984 */ /* 0x000ee20000000c00 */
[----:B-1----:R-:W-:Y:S01]  /*4e20*/  ISETP.NE.AND P1, PT, R41, 0x1, PT ;  /* 0x000000012900780c */ /* 0x002fe20003f25270 */
[----:B--2---:R-:W-:Y:S01]  /*4e30*/  VIADD R0, R0, 0xc0 ;  /* 0x000000c000007836 */ /* 0x004fe20000000000 */
[----:B------:R-:W-:Y:S04]  /*4e40*/  ISETP.GE.AND P0, PT, R40, 0x1, PT ;  /* 0x000000012800780c */ /* 0x000fe80003f06270 */
[----:B------:R-:W1:Y:S01]  /*4e50*/  LDC.64 R10, c[0x0][0xb18] ;  /* 0x0002c600ff0a7b82 */ /* 0x000e620000000a00 */
[----:B------:R-:W-:Y:S01]  /*4e60*/  PRMT R0, RZ, 0x654, R0 ;  /* 0x00000654ff007816 */ /* 0x000fe20000000000 */
[----:B------:R-:W-:Y:S01]  /*4e70*/  @!PT LDS RZ, [RZ] ;  /* 0x00000000fffff984 */ /* 0x000fe20000000800 */
[----:B------:R-:W-:Y:S01]  /*4e80*/  @!PT LDS RZ, [RZ] ;  /* 0x00000000fffff984 */ /* 0x000fe20000000800 */
[----:B------:R-:W-:Y:S01]  /*4e90*/  @!PT LDS RZ, [RZ] ;  /* 0x00000000fffff984 */ /* 0x000fe20000000800 */
[----:B------:R-:W-:Y:S01]  /*4ea0*/  @!PT LDS RZ, [RZ] ;  /* 0x00000000fffff984 */ /* 0x000fe20000000800 */
[----:B------:R2:W-:Y:S06]  /*4eb0*/  MEMBAR.ALL.CTA ;  /* 0x0000000000007992 */ /* 0x0005ec0000008000 */
[----:B--2---:R-:W2:Y:S01]  /*4ec0*/  FENCE.VIEW.ASYNC.S ;  /* 0x00000000000073c6 */ /* 0x004ea20000000000 */
[----:B------:R-:W1:Y:S08]  /*4ed0*/  @!P1 LDC R14, c[0x0][0xb20] ;  /* 0x0002c800ff0e9b82 */ /* 0x000e700000000800 */
[----:B------:R-:W1:Y:S01]  /*4ee0*/  @!P1 LDC R9, c[0x0][0xb0c] ;  /* 0x0002c300ff099b82 */ /* 0x000e620000000800 */
[----:B--2---:R2:W-:Y:S01]  /*4ef0*/  SYNCS.ARRIVE.TRANS64.RED.A1T0 RZ, [R0+URZ], RZ ;  /* 0x000000ff00ff79a7 */ /* 0x0045e200081004ff */
[----:B---3--:R-:W-:Y:S04]  /*4f00*/  LOP3.LUT P4, RZ, R18, 0x1, RZ, 0xc0, !PT ;  /* 0x0000000112ff7812 */ /* 0x008fe8000788c0ff */
[----:B------:R-:W-:Y:S09]  /*4f10*/  P2R R109, PR, RZ, 0x10 ;  /* 0x00000010ff6d7803 */ /* 0x000ff20000000000 */
[----:B------:R-:W-:Y:S02]  /*4f20*/  @P4 MOV R45, R16 ;  /* 0x00000010002d4202 */ /* 0x000fe40000000f00 */
[----:B------:R-:W-:Y:S01]  /*4f30*/  @P4 LOP3.LUT R44, R17, 0xffff, RZ, 0xc0, !PT ;  /* 0x0000ffff112c4812 */ /* 0x000fe200078ec0ff */
[----:B--2-4-:R-:W-:Y:S06]  /*4f40*/  @!P0 BRA `(.L_x_86) ;  /* 0x0000000000a48947 */ /* 0x014fec0003800000 */
[----:B------:R-:W-:Y:S01]  /*4f50*/  IMAD.HI.U32 R0, R96, R39, RZ ;  /* 0x0000002760007227 */ /* 0x000fe200078e00ff */
[----:B------:R-:W-:Y:S02]  /*4f60*/  ISETP.NE.AND P0, PT, R38, 0x1, PT ;  /* 0x000000012600780c */ /* 0x000fe40003f05270 */
[----:B------:R-:W-:Y:S01]  /*4f70*/  ISETP.NE.AND P2, PT, R40, 0x1, PT ;  /* 0x000000012800780c */ /* 0x000fe20003f45270 */
[----:B------:R-:W-:Y:S01]  /*4f80*/  IMAD.HI.U32 R6, R97, R90, RZ ;  /* 0x0000005a61067227 */ /* 0x000fe200078e00ff */
[----:B------:R-:W-:Y:S02]  /*4f90*/  SHF.R.U32.HI R0, RZ, R95, R0 ;  /* 0x0000005fff007219 */ /* 0x000fe40000011600 */
[----:B------:R-:W-:Y:S01]  /*4fa0*/  ISETP.NE.AND P3, PT, R42, 0x1, PT ;  /* 0x000000012a00780c */ /* 0x000fe20003f65270 */
[----:B------:R-:W-:Y:S01]  /*4fb0*/  IMAD.HI.U32 R8, R44, R39, RZ ;  /* 0x000000272c087227 */ /* 0x000fe200078e00ff */
[-C--:B------:R-:W-:Y:S02]  /*4fc0*/  SHF.R.U32.HI R6, RZ, R91.reuse, R6 ;  /* 0x0000005bff067219 */ /* 0x080fe40000011606 */
[----:B------:R-:W-:Y:S01]  /*4fd0*/  SEL R0, R96, R0, !P0 ;  /* 0x0000000060007207 */ /* 0x000fe20004000000 */
[----:B------:R-:W-:Y:S01]  /*4fe0*/  IMAD.HI.U32 R7, R45, R90, RZ ;  /* 0x0000005a2d077227 */ /* 0x000fe200078e00ff */
[----:B------:R-:W-:Y:S03]  /*4ff0*/  SEL R6, R97, R6, !P3 ;  /* 0x0000000661067207 */ /* 0x000fe60005800000 */
[-C--:B------:R-:W-:Y:S01]  /*5000*/  IMAD.HI.U32 R5, R0, R36.reuse, RZ ;  /* 0x0000002400057227 */ /* 0x080fe200078e00ff */
[----:B------:R-:W-:Y:S03]  /*5010*/  SHF.R.U32.HI R7, RZ, R91, R7 ;  /* 0x0000005bff077219 */ /* 0x000fe60000011607 */
[----:B------:R-:W-:Y:S01]  /*5020*/  IMAD.HI.U32 R2, R6, R36, RZ ;  /* 0x0000002406027227 */ /* 0x000fe200078e00ff */
[----:B------:R-:W-:Y:S02]  /*5030*/  @P2 SHF.R.U32.HI R0, RZ, R37, R5 ;  /* 0x00000025ff002219 */ /* 0x000fe40000011605 */
[----:B------:R-:W-:Y:S02]  /*5040*/  SHF.R.U32.HI R5, RZ, R95, R8 ;  /* 0x0000005fff057219 */ /* 0x000fe40000011608 */
[----:B------:R-:W-:Y:S01]  /*5050*/  @P2 SHF.R.U32.HI R6, RZ, R37, R2 ;  /* 0x00000025ff062219 */ /* 0x000fe20000011602 */
[----:B------:R-:W-:Y:S01]  /*5060*/  IMAD R0, R40, R0, RZ ;  /* 0x0000000028007224 */ /* 0x000fe200078e02ff */
[----:B------:R-:W-:Y:S02]  /*5070*/  SEL R5, R44, R5, !P0 ;  /* 0x000000052c057207 */ /* 0x000fe40004000000 */
[----:B------:R-:W-:Y:S01]  /*5080*/  SEL R2, R45, R7, !P3 ;  /* 0x000000072d027207 */ /* 0x000fe20005800000 */
[----:B------:R-:W-:Y:S01]  /*5090*/  IMAD R7, R40, R6, RZ ;  /* 0x0000000628077224 */ /* 0x000fe200078e02ff */
[C---:B------:R-:W-:Y:S01]  /*50a0*/  ISETP.GE.AND P0, PT, R5.reuse, R0, PT ;  /* 0x000000000500720c */ /* 0x040fe20003f06270 */
[C---:B------:R-:W-:Y:S03]  /*50b0*/  IMAD.HI.U32 R0, R5.reuse, R36, RZ ;  /* 0x0000002405007227 */ /* 0x040fe600078e00ff */
[C---:B------:R-:W-:Y:S02]  /*50c0*/  ISETP.GE.OR P0, PT, R2.reuse, R7, P0 ;  /* 0x000000070200720c */ /* 0x040fe40000706670 */
[----:B------:R-:W-:Y:S04]  /*50d0*/  SHF.R.U32.HI R0, RZ, R37, R0 ;  /* 0x00000025ff007219 */ /* 0x000fe80000011600 */
[C---:B------:R-:W-:Y:S05]  /*50e0*/  SEL R8, R5.reuse, R0, !P2 ;  /* 0x0000000005087207 */ /* 0x040fea0005000000 */
        /* <DEDUP_REMOVED lines=14> */
[----:B------:R-:W-:Y:S07]  /*51d0*/  IMAD R44, R5, R38, R44 ;  /* 0x00000026052c7224 */ /* 0x000fee00078e022c */
.L_x_86:
[----:B-1----:R-:W-:Y:S01]  /*51e0*/  @!P1 ISETP.NE.AND P0, PT, R10, 0x1, PT ;  /* 0x000000010a00980c */ /* 0x002fe20003f05270 */
[----:B------:R-:W-:Y:S01]  /*51f0*/  @!P1 IMAD.HI.U32 R2, R44, R11, RZ ;  /* 0x0000000b2c029227 */ /* 0x000fe200078e00ff */
[----:B------:R-:W-:Y:S01]  /*5200*/  R2UR UR5, R4 ;  /* 0x00000000040572ca */ /* 0x000fe200000e0000 */
[----:B------:R-:W-:Y:S01]  /*5210*/  BSSY.RECONVERGENT B6, `(.L_x_87) ;  /* 0x0000031000067945 */ /* 0x000fe20003800200 */
[----:B------:R-:W-:Y:S01]  /*5220*/  R2UR UR4, R3 ;  /* 0x00000000030472ca */ /* 0x000fe200000e0000 */
[----:B------:R-:W-:Y:S01]  /*5230*/  @!P1 IMAD.HI.U32 R0, R45, R12, RZ ;  /* 0x0000000c2d009227 */ /* 0x000fe200078e00ff */
[----:B------:R-:W-:Y:S02]  /*5240*/  @!P1 SHF.R.U32.HI R2, RZ, R14, R2 ;  /* 0x0000000eff029219 */ /* 0x000fe40000011602 */
[----:B------:R-:W-:Y:S01]  /*5250*/  @!P1 ISETP.NE.AND P2, PT, R9, 0x1, PT ;  /* 0x000000010900980c */ /* 0x000fe20003f45270 */
[----:B------:R-:W-:Y:S01]  /*5260*/  VIADD R110, R110, 0x1 ;  /* 0x000000016e6e7836 */ /* 0x000fe20000000000 */
[----:B------:R-:W-:Y:S02]  /*5270*/  @!P1 SEL R2, R44, R2, !P0 ;  /* 0x000000022c029207 */ /* 0x000fe40004000000 */
[----:B------:R-:W-:Y:S02]  /*5280*/  @!P1 SHF.R.U32.HI R0, RZ, R13, R0 ;  /* 0x0000000dff009219 */ /* 0x000fe40000011600 */
[----:B------:R-:W-:Y:S01]  /*5290*/  LOP3.LUT P0, RZ, R99, 0x1b0, RZ, 0xc0, !PT ;  /* 0x000001b063ff7812 */ /* 0x000fe2000780c0ff */
[----:B------:R-:W-:Y:S01]  /*52a0*/  USHF.L.U32 UR50, UR5, 0x7, URZ ;  /* 0x0000000705327899 */ /* 0x000fe200080006ff */
[----:B------:R-:W-:Y:S01]  /*52b0*/  @!P1 SEL R3, R45, R0, !P2 ;  /* 0x000000002d039207 */ /* 0x000fe20005000000 */
[----:B------:R-:W-:Y:S01]  /*52c0*/  USHF.L.U32 UR49, UR4, 0x7, URZ ;  /* 0x0000000704317899 */ /* 0x000fe200080006ff */
[----:B------:R-:W-:Y:S03]  /*52d0*/  @P4 SHF.R.U32.HI R101, RZ, 0x10, R17 ;  /* 0x00000010ff654819 */ /* 0x000fe60000011611 */
[----:B------:R-:W-:Y:S02]  /*52e0*/  @!P1 IMAD.IADD R0, R2, 0x1, -R3 ;  /* 0x0000000102009824 */ /* 0x000fe400078e0a03 */
[----:B------:R-:W-:Y:S02]  /*52f0*/  @!P1 IMAD.IADD R2, R3, 0x1, -R2 ;  /* 0x0000000103029824 */ /* 0x000fe400078e0a02 */
[----:B------:R-:W-:Y:S02]  /*5300*/  @!P1 IMAD R45, R0, R9, R45 ;  /* 0x00000009002d9224 */ /* 0x000fe400078e022d */
[----:B------:R-:W-:Y:S01]  /*5310*/  @!P1 IMAD R44, R2, R10, R44 ;  /* 0x0000000a022c9224 */ /* 0x000fe200078e022c */
[----:B------:R-:W-:Y:S06]  /*5320*/  @!P0 BRA `(.L_x_88) ;  /* 0x00000000007c8947 */ /* 0x000fec0003800000 */
[----:B------:R-:W1:Y:S01]  /*5330*/  LDCU.64 UR8, c[0x4][0x80] ;  /* 0x01001000ff0877ac */ /* 0x000e620008000a00 */
[----:B------:R-:W-:Y:S01]  /*5340*/  MOV R2, 0x0 ;  /* 0x0000000000027802 */ /* 0x000fe20000000f00 */
[----:B------:R-:W-:Y:S02]  /*5350*/  HFMA2 R12, -RZ, RZ, 0, 5.9604644775390625e-08 ;  /* 0x00000001ff0c7431 */ /* 0x000fe400000001ff */
[----:B------:R-:W-:Y:S01]  /*5360*/  IMAD.MOV.U32 R8, RZ, RZ, 0x70 ;  /* 0x00000070ff087424 */ /* 0x000fe200078e00ff */
[----:B------:R2:W3:Y:S01]  /*5370*/  LDC.64 R14, c[0x4][R2] ;  /* 0x01000000020e7b82 */ /* 0x0004e20000000a00 */
[----:B------:R-:W4:Y:S01]  /*5380*/  LDCU.64 UR6, c[0x4][0x88] ;  /* 0x01001100ff0677ac */ /* 0x000f220008000a00 */
[----:B------:R-:W-:Y:S01]  /*5390*/  IMAD.MOV.U32 R13, RZ, RZ, RZ ;  /* 0x000000ffff0d7224 */ /* 0x000fe200078e00ff */
[----:B------:R-:W2:Y:S01]  /*53a0*/  LDCU.64 UR4, c[0x4][0x8] ;  /* 0x01000100ff0477ac */ /* 0x000ea20008000a00 */
[----:B-1----:R-:W-:Y:S01]  /*53b0*/  MOV R5, UR9 ;  /* 0x0000000900057c02 */ /* 0x002fe20008000f00 */
[----:B------:R-:W-:Y:S01]  /*53c0*/  IMAD.U32 R4, RZ, RZ, UR8 ;  /* 0x00000008ff047e24 */ /* 0x000fe2000f8e00ff */
[----:B----4-:R-:W-:Y:S01]  /*53d0*/  MOV R7, UR7 ;  /* 0x0000000700077c02 */ /* 0x010fe20008000f00 */
[----:B------:R-:W-:Y:S01]  /*53e0*/  IMAD.U32 R6, RZ, RZ, UR6 ;  /* 0x00000006ff067e24 */ /* 0x000fe2000f8e00ff */
[----:B--2---:R-:W-:Y:S01]  /*53f0*/  MOV R11, UR5 ;  /* 0x00000005000b7c02 */ /* 0x004fe20008000f00 */
[----:B------:R-:W-:Y:S02]  /*5400*/  IMAD.U32 R10, RZ, RZ, UR4 ;  /* 0x00000004ff0a7e24 */ /* 0x000fe4000f8e00ff */
[----:B------:R-:W-:Y:S07]  /*5410*/  LEPC R20, `(.L_x_89) ;  /* 0x000000001014794e */ /* 0x000fee0000000000 */
[----:B---3-5:R-:W-:Y:S05]  /*5420*/  CALL.ABS.NOINC R14 ;  /* 0x000000000e007343 */ /* 0x028fea0003c00000 */
.L_x_89:
[----:B------:R-:W1:Y:S01]  /*5430*/  LDCU.64 UR8, c[0x4][0x80] ;  /* 0x01001000ff0877ac */ /* 0x000e620008000a00 */
[----:B------:R-:W2:Y:S01]  /*5440*/  LDC.64 R2, c[0x4][R2] ;  /* 0x0100000002027b82 */ /* 0x000ea20000000a00 */
[----:B------:R-:W-:Y:S02]  /*5450*/  HFMA2 R12, -RZ, RZ, 0, 5.9604644775390625e-08 ;  /* 0x00000001ff0c7431 */ /* 0x000fe400000001ff */
[----:B------:R-:W-:Y:S02]  /*5460*/  IMAD.MOV.U32 R8, RZ, RZ, 0x70 ;  /* 0x00000070ff087424 */ /* 0x000fe400078e00ff */
[----:B------:R-:W-:Y:S01]  /*5470*/  IMAD.MOV.U32 R13, RZ, RZ, RZ ;  /* 0x000000ffff0d7224 */ /* 0x000fe200078e00ff */
[----:B------:R-:W3:Y:S01]  /*5480*/  LDCU.64 UR6, c[0x4][0x88] ;  /* 0x01001100ff0677ac */ /* 0x000ee20008000a00 */
[----:B------:R-:W4:Y:S01]  /*5490*/  LDCU.64 UR4, c[0x4][0x8] ;  /* 0x01000100ff0477ac */ /* 0x000f220008000a00 */
[----:B-1----:R-:W-:Y:S02]  /*54a0*/  MOV R4, UR8 ;  /* 0x0000000800047c02 */ /* 0x002fe40008000f00 */
[----:B------:R-:W-:Y:S02]  /*54b0*/  MOV R5, UR9 ;  /* 0x0000000900057c02 */ /* 0x000fe40008000f00 */
[----:B---3--:R-:W-:Y:S01]  /*54c0*/  MOV R7, UR7 ;  /* 0x0000000700077c02 */ /* 0x008fe20008000f00 */
[----:B------:R-:W-:Y:S01]  /*54d0*/  IMAD.U32 R6, RZ, RZ, UR6 ;  /* 0x00000006ff067e24 */ /* 0x000fe2000f8e00ff */
[----:B----4-:R-:W-:Y:S01]  /*54e0*/  MOV R11, UR5 ;  /* 0x00000005000b7c02 */ /* 0x010fe20008000f00 */
[----:B------:R-:W-:Y:S02]  /*54f0*/  IMAD.U32 R10, RZ, RZ, UR4 ;  /* 0x00000004ff0a7e24 */ /* 0x000fe4000f8e00ff */
[----:B------:R-:W-:Y:S07]  /*5500*/  LEPC R20, `(.L_x_88) ;  /* 0x000000001014794e */ /* 0x000fee0000000000 */
[----:B--2---:R-:W-:Y:S05]  /*5510*/  CALL.ABS.NOINC R2 ;  /* 0x0000000002007343 */ /* 0x004fea0003c00000 */
.L_x_88:
[----:B------:R-:W-:Y:S05]  /*5520*/  BSYNC.RECONVERGENT B6 ;  /* 0x0000000000067941 */ /* 0x000fea0003800200 */
.L_x_87:
[----:B------:R-:W-:Y:S01]  /*5530*/  ISETP.NE.U32.AND P1, PT, R88, RZ, PT ;  /* 0x000000ff5800720c */ /* 0x000fe20003f25070 */
[----:B------:R-:W1:Y:S01]  /*5540*/  LDCU UR4, c[0x0][0x8c8] ;  /* 0x00011900ff0477ac */ /* 0x000e620008000800 */
[----:B------:R-:W-:Y:S02]  /*5550*/  ISETP.NE.U32.AND P3, PT, R84, RZ, PT ;  /* 0x000000ff5400720c */ /* 0x000fe40003f65070 */
[----:B------:R-:W-:Y:S01]  /*5560*/  ISETP.NE.AND.EX P1, PT, R89, RZ, PT, P1 ;  /* 0x000000ff5900720c */ /* 0x000fe20003f25310 */
[----:B------:R-:W-:Y:S01]  /*5570*/  UISETP.NE.U32.AND UP0, UPT, UR42, URZ, UPT ;  /* 0x000000ff2a00728c */ /* 0x000fe2000bf05070 */
[----:B------:R-:W-:Y:S02]  /*5580*/  ISETP.NE.U32.AND P4, PT, RZ, UR38, PT ;  /* 0x00000026ff007c0c */ /* 0x000fe4000bf85070 */
[----:B------:R-:W-:Y:S02]  /*5590*/  PLOP3.LUT P0, PT, PT, PT, PT, 0x8, 0x80 ;  /* 0x000000000080781c */ /* 0x000fe40003f0e170 */
[----:B------:R-:W-:Y:S02]  /*55a0*/  ISETP.NE.U32.AND P2, PT, R88, RZ, PT ;  /* 0x000000ff5800720c */ /* 0x000fe40003f45070 */
[----:B------:R-:W-:Y:S02]  /*55b0*/  ISETP.NE.AND.EX P3, PT, R85, RZ, PT, P3 ;  /* 0x000000ff5500720c */ /* 0x000fe40003f65330 */
[----:B------:R-:W-:Y:S02]  /*55c0*/  P2R R111, PR, RZ, 0x1 ;  /* 0x00000001ff6f7803 */ /* 0x000fe40000000000 */
[----:B------:R-:W-:Y:S01]  /*55d0*/  ISETP.NE.AND.EX P4, PT, RZ, UR39, PT, P4 ;  /* 0x00000027ff007c0c */ /* 0x000fe2000bf85340 */
[----:B------:R-:W-:Y:S01]  /*55e0*/  @!UPT UIADD3 URZ, UPT, UPT, URZ, URZ, URZ ;  /* 0x000000fffffff290 */ /* 0x000fe2000fffe0ff */
[----:B------:R-:W-:Y:S11]  /*55f0*/  @!P1 BRA `(.L_x_90) ;  /* 0x00000000002c9947 */ /* 0x000ff60003800000 */
[----:B------:R-:W-:Y:S01]  /*5600*/  ISETP.NE.U32.AND P0, PT, R86, RZ, PT ;  /* 0x000000ff5600720c */ /* 0x000fe20003f05070 */
[----:B------:R-:W-:Y:S03]  /*5610*/  IMAD.MOV.U32 R94, RZ, RZ, 0x1 ;  /* 0x00000001ff5e7424 */ /* 0x000fe600078e00ff */
[----:B------:R-:W-:Y:S11]  /*5620*/  ISETP.NE.AND.EX P0, PT, R87, RZ, PT, P0 ;  /* 0x000000ff5700720c */ /* 0x000ff60003f05300 */
[----:B------:R-:W-:Y:S02]  /*5630*/  @!UPT UIADD3 URZ, UPT, UPT, URZ, URZ, URZ ;  /* 0x000000fffffff290 */ /* 0x000fe4000fffe0ff */
[----:B------:R-:W2:Y:S01]  /*5640*/  @P0 LDC.64 R2, c[0x0][0x888] ;  /* 0x00022200ff020b82 */ /* 0x000ea20000000a00 */
[----:B------:R-:W-:Y:S04]  /*5650*/  @P0 IMAD R0, R88, UR44, RZ ;  /* 0x0000002c58000c24 */ /* 0x000fe8000f8e02ff */
[----:B--2---:R-:W-:Y:S04]  /*5660*/  @P0 IMAD.WIDE R2, R0, 0x4, R2 ;  /* 0x0000000400020825 */ /* 0x004fe800078e0202 */
[----:B------:R-:W-:Y:S01]  /*5670*/  HFMA2 R0, -RZ, RZ, 0, 5.9604644775390625e-08 ;  /* 0x00000001ff007431 */ /* 0x000fe200000001ff */
[----:B-----5:R2:W5:Y:S04]  /*5680*/  @P0 LDG.E R49, desc[UR46][R2.64] ;  /* 0x0000002e02310981 */ /* 0x020568000c1e1900 */
[----:B------:R-:W-:Y:S01]  /*5690*/  @!P0 PRMT R94, R0, 0x7610, R94 ;  /* 0x00007610005e8816 */ /* 0x000fe2000000005e */
[----:B--2---:R-:W3:Y:S06]  /*56a0*/  @!P0 LDC R49, c[0x0][0x880] ;  /* 0x00022000ff318b82 */ /* 0x004eec0000000800 */
.L_x_90:
[----:B------:R-:W-:Y:S01]  /*56b0*/  ISETP.NE.AND P5, PT, R111, RZ, PT ;  /* 0x000000ff6f00720c */ /* 0x000fe20003fa5270 */
[----:B------:R-:W-:Y:S01]  /*56c0*/  UISETP.NE.AND.EX UP0, UPT, UR43, URZ, UPT, UP0 ;  /* 0x000000ff2b00728c */ /* 0x000fe2000bf05300 */
[----:B------:R-:W-:Y:S01]  /*56d0*/  ISETP.NE.AND.EX P0, PT, R89, RZ, PT, P2 ;  /* 0x000000ff5900720c */ /* 0x000fe20003f05320 */
[----:B-1----:R-:W-:Y:S01]  /*56e0*/  IMAD.U32 R2, RZ, RZ, UR4 ;  /* 0x00000004ff027e24 */ /* 0x002fe2000f8e00ff */
[----:B------:R-:W-:Y:S01]  /*56f0*/  LOP3.LUT R104, R104, 0x1, RZ, 0x3c, !PT ;  /* 0x0000000168687812 */ /* 0x000fe200078e3cff */
[----:B------:R-:W-:Y:S10]  /*5700*/  @!P3 BRA `(.L_x_91) ;  /* 0x000000000020b947 */ /* 0x000ff40003800000 */
[----:B------:R-:W-:Y:S04]  /*5710*/  ISETP.NE.U32.AND P3, PT, R82, RZ, PT ;  /* 0x000000ff5200720c */ /* 0x000fe80003f65070 */
[----:B------:R-:W-:Y:S11]  /*5720*/  ISETP.NE.AND.EX P3, PT, R83, RZ, PT, P3 ;  /* 0x000000ff5300720c */ /* 0x000ff60003f65330 */
[----:B------:R-:W-:Y:S02]  /*5730*/  @!UPT UIADD3 URZ, UPT, UPT, URZ, URZ, URZ ;  /* 0x000000fffffff290 */ /* 0x000fe4000fffe0ff */
[----:B------:R-:W1:Y:S01]  /*5740*/  @P3 LDC.64 R4, c[0x0][0x8a8] ;  /* 0x00022a00ff043b82 */ /* 0x000e620000000a00 */
[----:B------:R-:W-:Y:S04]  /*5750*/  @P3 IMAD R0, R84, UR44, RZ ;  /* 0x0000002c54003c24 */ /* 0x000fe8000f8e02ff */
[----:B-1----:R-:W-:Y:S05]  /*5760*/  @P3 IMAD.WIDE R4, R0, 0x4, R4 ;  /* 0x0000000400043825 */ /* 0x002fea00078e0204 */
[----:B-----5:R1:W5:Y:S02]  /*5770*/  @P3 LDG.E R47, desc[UR46][R4.64] ;  /* 0x0000002e042f3981 */ /* 0x020364000c1e1900 */
[----:B-1----:R-:W2:Y:S02]  /*5780*/  @!P3 LDC R47, c[0x0][0x8a0] ;  /* 0x00022800ff2fbb82 */ /* 0x002ea40000000800 */
.L_x_91:
[----:B------:R-:W-:Y:S05]  /*5790*/  @P4 BRA P0, `(.L_x_92) ;  /* 0x0000000000344947 */ /* 0x000fea0000000000 */
[----:B------:R-:W-:Y:S02]  /*57a0*/  ISETP.NE.AND.EX P2, PT, R89, RZ, PT, P2 ;  /* 0x000000ff5900720c */ /* 0x000fe40003f45320 */
[----:B------:R-:W-:Y:S11]  /*57b0*/  PLOP3.LUT P0, PT, PT, PT, PT, 0x80, 0x8 ;  /* 0x000000000008781c */ /* 0x000ff60003f0f070 */
[----:B------:R-:W-:Y:S02]  /*57c0*/  @P2 LOP3.LUT P3, RZ, R94, 0xff, RZ, 0xc0, !PT ;  /* 0x000000ff5eff2812 */ /* 0x000fe4000786c0ff */
[----:B------:R-:W-:Y:S02]  /*57d0*/  @P2 ISETP.NE.U32.AND P4, PT, RZ, UR38, PT ;  /* 0x00000026ff002c0c */ /* 0x000fe4000bf85070 */
[----:B------:R-:W-:Y:S02]  /*57e0*/  @P2 PLOP3.LUT P0, PT, P3, PT, PT, 0x80, 0x8 ;  /* 0x000000000008281c */ /* 0x000fe40001f0f070 */
[C---:B---3-5:R-:W-:Y:S02]  /*57f0*/  @P2 FSETP.NEU.AND P3, PT, R49.reuse, RZ, PT ;  /* 0x000000ff3100220b */ /* 0x068fe40003f6d000 */
[----:B------:R-:W-:Y:S02]  /*5800*/  @P2 ISETP.NE.AND.EX P4, PT, RZ, UR39, PT, P4 ;  /* 0x00000027ff002c0c */ /* 0x000fe4000bf85340 */
[----:B------:R-:W-:Y:S02]  /*5810*/  @P2 SEL R0, RZ, 0xffffffff, P3 ;  /* 0xffffffffff002807 */ /* 0x000fe40001800000 */
[----:B------:R-:W-:Y:S05]  /*5820*/  @!P2 FSETP.EQ.AND P5, PT, R49, RZ, PT ;  /* 0x000000ff3100a20b */ /* 0x000fea0003fa2000 */
[----:B------:R-:W-:Y:S04]  /*5830*/  @!P0 SEL R0, RZ, 0xffffffff, P4 ;  /* 0xffffffffff008807 */ /* 0x000fe80002000000 */
[----:B------:R-:W-:Y:S04]  /*5840*/  @P2 LOP3.LUT R0, R0, 0x1, RZ, 0xc0, !PT ;  /* 0x0000000100002812 */ /* 0x000fe800078ec0ff */
[----:B------:R-:W-:Y:S04]  /*5850*/  @P2 ISETP.EQ.U32.AND P5, PT, R0, 0x1, PT ;  /* 0x000000010000280c */ /* 0x000fe80003fa2070 */
[----:B------:R-:W-:Y:S09]  /*5860*/  P2R R111, PR, RZ, 0x20 ;  /* 0x00000020ff6f7803 */ /* 0x000ff20000000000 */
.L_x_92:
[----:B------:R-:W-:Y:S05]  /*5870*/  BRA.U !UP0, `(.L_x_93) ;  /* 0x00000001084c7547 */ /* 0x000fea000b800000 */
[----:B------:R-:W-:Y:S01]  /*5880*/  ISETP.LE.AND P0, PT, R43, UR49, PT ;  /* 0x000000312b007c0c */ /* 0x000fe2000bf03270 */
[----:B------:R-:W-:Y:S05]  /*5890*/  VIADD R0, R46, UR50 ;  /* 0x000000322e007c36 */ /* 0x000fea0008000000 */
[----:B------:R-:W-:Y:S01]  /*58a0*/  ISETP.GE.OR P0, PT, R0, UR36, P0 ;  /* 0x0000002400007c0c */ /* 0x000fe20008706670 */
[----:B------:R-:W-:Y:S11]  /*58b0*/  IMAD.U32 R0, RZ, RZ, UR50 ;  /* 0x00000032ff007e24 */ /* 0x000ff6000f8e00ff */
[----:B------:R-:W-:Y:S01]  /*58c0*/  @!UPT UIADD3 URZ, UPT, UPT, URZ, URZ, URZ ;  /* 0x000000fffffff290 */ /* 0x000fe2000fffe0ff */
[----:B------:R-:W-:Y:S01]  /*58d0*/  @!P0 IADD3 R2, P2, PT, R46, UR50, RZ ;  /* 0x000000322e028c10 */ /* 0x000fe2000ff5e0ff */
[----:B------:R-:W1:Y:S01]  /*58e0*/  @!P0 LDC.64 R4, c[0x0][0x8d0] ;  /* 0x00023400ff048b82 */ /* 0x000e620000000a00 */
[----:B------:R-:W-:Y:S02]  /*58f0*/  VOTEU.ALL UP0, P0 ;  /* 0x0000000000ff7886 */ /* 0x000fe40000000000 */
[----:B------:R-:W-:Y:S03]  /*5900*/  @!P0 LEA.HI.X.SX32 R3, R0, RZ, 0x1, P2 ;  /* 0x000000ff00038211 */ /* 0x000fe600010f0eff */
[----:B------:R-:W-:Y:S06]  /*5910*/  @!UP0 USHF.R.S32.HI UR4, URZ, 0x1f, UR44 ;  /* 0x0000001fff048899 */ /* 0x000fec000801142c */
[C---:B-1----:R-:W-:Y:S02]  /*5920*/  @!P0 IMAD R0, R4.reuse, UR4, RZ ;  /* 0x0000000404008c24 */ /* 0x042fe4000f8e02ff */
[----:B------:R-:W-:Y:S04]  /*5930*/  @!P0 IMAD.WIDE.U32 R2, R4, UR44, R2 ;  /* 0x0000002c04028c25 */ /* 0x000fe8000f8e0002 */
[----:B------:R-:W-:Y:S01]  /*5940*/  @!P0 IMAD R0, R5, UR44, R0 ;  /* 0x0000002c05008c24 */ /* 0x000fe2000f8e0200 */
[C---:B------:R-:W-:Y:S04]  /*5950*/  @!P0 LEA R4, P2, R2.reuse, UR42, 0x1 ;  /* 0x0000002a02048c11 */ /* 0x040fe8000f8408ff */
[----:B------:R-:W-:Y:S04]  /*5960*/  @!P0 IADD3 R0, PT, PT, R3, R0, RZ ;  /* 0x0000000003008210 */ /* 0x000fe80007ffe0ff */
[----:B------:R-:W-:Y:S01]  /*5970*/  @!P0 LEA.HI.X R5, R2, UR43, R0, 0x1, P2 ;  /* 0x0000002b02058c11 */ /* 0x000fe200090f0c00 */
[----:B------:R-:W-:Y:S04]  /*5980*/  IMAD.MOV.U32 R2, RZ, RZ, RZ ;  /* 0x000000ffff027224 */ /* 0x000fe800078e00ff */
[----:B------:R-:W4:Y:S02]  /*5990*/  @!P0 LDG.E.U16 R4, desc[UR46][R4.64] ;  /* 0x0000002e04048981 */ /* 0x000f24000c1e1500 */
[----:B----4-:R-:W-:Y:S07]  /*59a0*/  @!P0 SHF.L.U32 R2, R4, 0x10, RZ ;  /* 0x0000001004028819 */ /* 0x010fee00000006ff */
.L_x_93:
[----:B------:R-:W-:Y:S01]  /*59b0*/  @!P5 SHF.L.U32 R0, R104, 0x1f, RZ ;  /* 0x0000001f6800d819 */ /* 0x000fe200000006ff */
[----:B------:R-:W-:Y:S01]  /*59c0*/  BSSY B1, `(.L_x_94) ;  /* 0x0000033000017945 */ /* 0x000fe20003800000 */
[C---:B------:R-:W-:Y:S01]  /*59d0*/  LEA R60, R81.reuse, UR41, 0x3 ;  /* 0x00000029513c7c11 */ /* 0x040fe2000f8e18ff */
[----:B------:R-:W-:Y:S01]  /*59e0*/  IMAD.MOV.U32 R62, RZ, RZ, 0x1 ;  /* 0x00000001ff3e7424 */ /* 0x000fe200078e00ff */
[----:B------:R1:W4:Y:S01]  /*59f0*/  @!P5 SYNCS.PHASECHK.TRANS64.TRYWAIT P2, [UR41+0x60], R0 ;  /* 0x00006000ff00d5a7 */ /* 0x0003220008041129 */
[----:B------:R-:W-:Y:S01]  /*5a00*/  ISETP.NE.U32.AND P4, PT, RZ, UR38, PT ;  /* 0x00000026ff007c0c */ /* 0x000fe2000bf85070 */
[----:B------:R-:W-:Y:S01]  /*5a10*/  IMAD R51, R81, 0x80, R80 ;  /* 0x0000008051337824 */ /* 0x000fe200078e0250 */
[----:B---3-5:R-:W-:Y:S01]  /*5a20*/  FSETP.NEU.AND P3, PT, R49, RZ, PT ;  /* 0x000000ff3100720b */ /* 0x028fe20003f6d000 */
[----:B------:R-:W-:Y:S01]  /*5a30*/  IMAD R113, R108, -0x10, R106 ;  /* 0xfffffff06c717824 */ /* 0x000fe200078e026a */
[----:B------:R-:W-:Y:S01]  /*5a40*/  ISETP.NE.AND.EX P4, PT, RZ, UR39, PT, P4 ;  /* 0x00000027ff007c0c */ /* 0x000fe2000bf85340 */
[----:B------:R-:W-:Y:S01]  /*5a50*/  IMAD.MOV.U32 R61, RZ, RZ, RZ ;  /* 0x000000ffff3d7224 */ /* 0x000fe200078e00ff */
[----:B------:R-:W-:Y:S02]  /*5a60*/  SEL R3, RZ, 0xffffffff, P3 ;  /* 0xffffffffff037807 */ /* 0x000fe40001800000 */
[----:B------:R-:W-:Y:S02]  /*5a70*/  CS2R R78, SRZ ;  /* 0x00000000004e7805 */ /* 0x000fe4000001ff00 */
[----:B------:R-:W-:Y:S02]  /*5a80*/  SEL R4, RZ, 0xffffffff, P4 ;  /* 0xffffffffff047807 */ /* 0x000fe40002000000 */
[----:B------:R-:W-:Y:S02]  /*5a90*/  CS2R R76, SRZ ;  /* 0x00000000004c7805 */ /* 0x000fe4000001ff00 */
[----:B------:R-:W-:Y:S02]  /*5aa0*/  LOP3.LUT P4, R112, R94, 0xff, RZ, 0xc0, !PT ;  /* 0x000000ff5e707812 */ /* 0x000fe4000788c0ff */
[----:B------:R-:W-:Y:S02]  /*5ab0*/  CS2R R74, SRZ ;  /* 0x00000000004a7805 */ /* 0x000fe4000001ff00 */
[----:B------:R-:W-:Y:S02]  /*5ac0*/  CS2R R72, SRZ ;  /* 0x0000000000487805 */ /* 0x000fe4000001ff00 */
[----:B------:R-:W-:Y:S02]  /*5ad0*/  CS2R R66, SRZ ;  /* 0x0000000000427805 */ /* 0x000fe4000001ff00 */
[----:B------:R-:W-:Y:S02]  /*5ae0*/  @P1 SEL R3, R4, R3, !P4 ;  /* 0x0000000304031207 */ /* 0x000fe40006000000 */
[----:B------:R-:W-:Y:S02]  /*5af0*/  CS2R R64, SRZ ;  /* 0x0000000000407805 */ /* 0x000fe4000001ff00 */
[----:B------:R-:W-:Y:S02]  /*5b00*/  CS2R R58, SRZ ;  /* 0x00000000003a7805 */ /* 0x000fe4000001ff00 */
[----:B------:R-:W-:Y:S02]  /*5b10*/  CS2R R56, SRZ ;  /* 0x0000000000387805 */ /* 0x000fe4000001ff00 */
[----:B------:R-:W-:Y:S02]  /*5b20*/  LOP3.LUT R3, R3, 0x1, RZ, 0xc0, !PT ;  /* 0x0000000103037812 */ /* 0x000fe400078ec0ff */
[----:B-1----:R-:W-:Y:S02]  /*5b30*/  SHF.L.U32 R0, R103, 0x1f, RZ ;  /* 0x0000001f67007819 */ /* 0x002fe400000006ff */
[----:B------:R-:W-:Y:S02]  /*5b40*/  ISETP.NE.U32.AND P1, PT, R3, 0x1, PT ;  /* 0x000000010300780c */ /* 0x000fe40003f25070 */
[----:B------:R1:W3:Y:S02]  /*5b50*/  SYNCS.PHASECHK.TRANS64.TRYWAIT P0, [R60+URZ+0xd0], R0 ;  /* 0x0000d0003c0075a7 */ /* 0x0002e400080011ff */
[----:B------:R-:W-:Y:S02]  /*5b60*/  P2R R63, PR, RZ, 0x2 ;  /* 0x00000002ff3f7803 */ /* 0x000fe40000000000 */
[----:B----4-:R-:W-:Y:S01]  /*5b70*/  @!P5 SEL R62, RZ, 0x1, !P2 ;  /* 0x00000001ff3ed807 */ /* 0x010fe20005000000 */
[----:B-1----:R-:W-:Y:S06]  /*5b80*/  @P5 BRA `(.L_x_95) ;  /* 0x0000000000585947 */ /* 0x002fec0003800000 */
[----:B------:R-:W-:Y:S01]  /*5b90*/  IMAD.MOV.U32 R79, RZ, RZ, RZ ;  /* 0x000000ffff4f7224 */ /* 0x000fe200078e00ff */
[----:B------:R-:W-:Y:S01]  /*5ba0*/  ISETP.NE.AND P1, PT, R62, RZ, PT ;  /* 0x000000ff3e00720c */ /* 0x000fe20003f25270 */
[----:B------:R-:W-:Y:S01]  /*5bb0*/  BSSY B0, `(.L_x_96) ;  /* 0x000000c000007945 */ /* 0x000fe20003800000 */
[----:B------:R-:W-:Y:S02]  /*5bc0*/  CS2R R58, SRZ ;  /* 0x00000000003a7805 */ /* 0x000fe4000001ff00 */
[----:B------:R-:W-:Y:S02]  /*5bd0*/  CS2R R56, SRZ ;  /* 0x0000000000387805 */ /* 0x000fe4000001ff00 */
[----:B------:R-:W-:Y:S02]  /*5be0*/  CS2R R66, SRZ ;  /* 0x0000000000427805 */ /* 0x000fe4000001ff00 */
[----:B------:R-:W-:Y:S02]  /*5bf0*/  CS2R R64, SRZ ;  /* 0x0000000000407805 */ /* 0x000fe4000001ff00 */
[----:B------:R-:W-:Y:S02]  /*5c00*/  CS2R R74, SRZ ;  /* 0x00000000004a7805 */ /* 0x000fe4000001ff00 */
[----:B------:R-:W-:Y:S02]  /*5c10*/  CS2R R72, SRZ ;  /* 0x0000000000487805 */ /* 0x000fe4000001ff00 */
[----:B------:R-:W-:Y:S01]  /*5c20*/  CS2R R76, SRZ ;  /* 0x00000000004c7805 */ /* 0x000fe2000001ff00 */
[----:B------:R-:W-:Y:S06]  /*5c30*/  @P1 BRA `(.L_x_97) ;  /* 0x00000000000c1947 */ /* 0x000fec0003800000 */
[----:B------:R-:W-:Y:S04]  /*5c40*/  SHF.L.U32 R4, R104, 0x1f, RZ ;  /* 0x0000001f68047819 */ /* 0x000fe800000006ff */
[----:B------:R-:W1:Y:S02]  /*5c50*/  SYNCS.PHASECHK.TRANS64.TRYWAIT P1, [UR41+0x60], R4 ;  /* 0x00006004ff0075a7 */ /* 0x000e640008021129 */
[----:B-1----:R-:W-:Y:S05]  /*5c60*/  @!P1 BRA `(.L_x_98) ;  /* 0x0000003c009c9947 */ /* 0x002fea0003800000 */
.L_x_97:
[----:B------:R-:W-:Y:S05]  /*5c70*/  BSYNC B0 ;  /* 0x0000000000007941 */ /* 0x000fea0003800000 */
.L_x_96:
[----:B------:R-:W-:Y:S01]  /*5c80*/  ISETP.NE.AND P1, PT, R63, RZ, PT ;  /* 0x000000ff3f00720c */ /* 0x000fe20003f25270 */
[----:B------:R-:W-:Y:S11]  /*5c90*/  HFMA2 R61, -RZ, RZ, 0, 5.9604644775390625e-08 ;  /* 0x00000001ff3d7431 */ /* 0x000ff600000001ff */
[----:B------:R-:W-:Y:S01]  /*5ca0*/  @!UPT UIADD3 URZ, UPT, UPT, URZ, URZ, URZ ;  /* 0x000000fffffff290 */ /* 0x000fe2000fffe0ff */
[----:B------:R4:W1:Y:S04]  /*5cb0*/  @P1 LDS.128 R56, [R107] ;  /* 0x000000006b381984 */ /* 0x0008680000000c00 */
[----:B------:R4:W1:Y:S04]  /*5cc0*/  @P1 LDS.128 R64, [R106+0x10] ;  /* 0x000010006a401984 */ /* 0x0008680000000c00 */
[----:B------:R4:W1:Y:S04]  /*5cd0*/  @P1 LDS.128 R72, [R105+0x20] ;  /* 0x0000200069481984 */ /* 0x0008680000000c00 */
[----:B------:R4:W1:Y:S02]  /*5ce0*/  @P1 LDS.128 R76, [R113+0x30] ;  /* 0x00003000714c1984 */ /* 0x0008640000000c00 */
.L_x_95:
[----:B------:R-:W-:Y:S05]  /*5cf0*/  BSYNC B1 ;  /* 0x0000000000017941 */ /* 0x000fea0003800000 */
.L_x_94:
[----:B-1----:R-:W-:Y:S04]  /*5d00*/  SHF.R.U32.HI R3, RZ, 0x15, R51 ;  /* 0x00000015ff037819 */ /* 0x002fe80000011633 */
[----:B------:R-:W-:Y:S01]  /*5d10*/  LOP3.LUT P1, RZ, R3, 0x3, R98, 0x48, !PT ;  /* 0x0000000303ff7812 */ /* 0x000fe20007824862 */
[----:B------:R-:W-:Y:S01]  /*5d20*/  @!UPT UIADD3 URZ, UPT, UPT, URZ, URZ, URZ ;  /* 0x000000fffffff290 */ /* 0x000fe2000fffe0ff */
[----:B---3--:R-:W-:Y:S11]  /*5d30*/  @P0 BRA `(.L_x_99) ;  /* 0x0000000000080947 */ /* 0x008ff60003800000 */
[----:B------:R-:W1:Y:S02]  /*5d40*/  SYNCS.PHASECHK.TRANS64.TRYWAIT P0, [R60+URZ+0xd0], R0 ;  /* 0x0000d0003c0075a7 */ /* 0x000e6400080011ff */
[----:B-1----:R-:W-:Y:S05]  /*5d50*/  @!P0 BRA `(.L_x_100) ;  /* 0x0000003c00788947 */ /* 0x002fea0003800000 */
.L_x_99:
[----:B------:R-:W-:Y:S05]  /*5d60*/  @!P1 BRA `(.L_x_101) ;  /* 0x0000000000409947 */ /* 0x000fea0003800000 */
[----:B------:R-:W3:Y:S01]  /*5d70*/  LDCU.64 UR8, c[0x4][0x70] ;  /* 0x01000e00ff0877ac */ /* 0x000ee20008000a00 */
[----:B------:R-:W-:Y:S01]  /*5d80*/  MOV R15, 0x0 ;  /* 0x00000000000f7802 */ /* 0x000fe20000000f00 */
[----:B------:R-:W-:Y:S02]  /*5d90*/  HFMA2 R12, -RZ, RZ, 0, 5.9604644775390625e-08 ;  /* 0x00000001ff0c7431 */ /* 0x000fe400000001ff */
[----:B------:R-:W-:Y:S02]  /*5da0*/  IMAD.MOV.U32 R8, RZ, RZ, 0x192 ;  /* 0x00000192ff087424 */ /* 0x000fe400078e00ff */
[----:B------:R-:W-:Y:S01]  /*5db0*/  IMAD.MOV.U32 R13, RZ, RZ, RZ ;  /* 0x000000ffff0d7224 */ /* 0x000fe200078e00ff */
[----:B------:R-:W5:Y:S01]  /*5dc0*/  LDCU.64 UR6, c[0x4][0x78] ;  /* 0x01000f00ff0677ac */ /* 0x000f620008000a00 */
[----:B------:R-:W1:Y:S01]  /*5dd0*/  LDC.64 R14, c[0x4][R15] ;  /* 0x010000000f0e7b82 */ /* 0x000e620000000a00 */
[----:B------:R-:W2:Y:S01]  /*5de0*/  LDCU.64 UR4, c[0x4][0x10] ;  /* 0x01000200ff0477ac */ /* 0x000ea20008000a00 */
[----:B---3--:R-:W-:Y:S01]  /*5df0*/  MOV R5, UR9 ;  /* 0x0000000900057c02 */ /* 0x008fe20008000f00 */
[----:B------:R-:W-:Y:S01]  /*5e00*/  IMAD.U32 R4, RZ, RZ, UR8 ;  /* 0x00000008ff047e24 */ /* 0x000fe2000f8e00ff */
[----:B-----5:R-:W-:Y:S01]  /*5e10*/  MOV R7, UR7 ;  /* 0x0000000700077c02 */ /* 0x020fe20008000f00 */
[----:B------:R-:W-:Y:S01]  /*5e20*/  IMAD.U32 R6, RZ, RZ, UR6 ;  /* 0x00000006ff067e24 */ /* 0x000fe2000f8e00ff */
[----:B--2---:R-:W-:Y:S01]  /*5e30*/  MOV R11, UR5 ;  /* 0x00000005000b7c02 */ /* 0x004fe20008000f00 */
[----:B------:R-:W-:Y:S02]  /*5e40*/  IMAD.U32 R10, RZ, RZ, UR4 ;  /* 0x00000004ff0a7e24 */ /* 0x000fe4000f8e00ff */
[----:B------:R-:W-:Y:S07]  /*5e50*/  LEPC R20, `(.L_x_101) ;  /* 0x000000001014794e */ /* 0x000fee0000000000 */
[----:B-1--4-:R-:W-:Y:S05]  /*5e60*/  CALL.ABS.NOINC R14 ;  /* 0x000000000e007343 */ /* 0x012fea0003c00000 */
.L_x_101:
[C---:B------:R-:W-:Y:S01]  /*5e70*/  SHF.L.U32 R48, R56.reuse, 0x10, RZ ;  /* 0x0000001038307819 */ /* 0x040fe200000006ff */
[----:B------:R-:W-:Y:S05]  /*5e80*/  WARPSYNC.ALL ;  /* 0x0000000000007948 */ /* 0x000fea0003800000 */
[----:B------:R-:W-:Y:S01]  /*5e90*/  R2UR UR4, R51 ;  /* 0x00000000330472ca */ /* 0x000fe200000e0000 */
[----:B------:R-:W-:Y:S01]  /*5ea0*/  BSSY.RECONVERGENT B0, `(.L_x_102) ;  /* 0x0000088000007945 */ /* 0x000fe20003800200 */
[----:B------:R-:W-:Y:S02]  /*5eb0*/  LOP3.LUT R50, R56, 0xffff0000, RZ, 0xc0, !PT ;  /* 0xffff000038327812 */ /* 0x000fe400078ec0ff */
[----:B------:R-:W-:Y:S09]  /*5ec0*/  ISETP.NE.AND P0, PT, R100, RZ, PT ;  /* 0x000000ff6400720c */ /* 0x000ff20003f05270 */
[----:B------:R-:W1:Y:S02]  /*5ed0*/  LDTM.x32 R4, tmem[UR4] ;  /* 0x00000004000479ee */ /* 0x000e6400082c0000 */
[C-C-:B-12---:R-:W-:Y:S01]  /*5ee0*/  FFMA R0, R47.reuse, R4, R2.reuse ;  /* 0x000000042f007223 */ /* 0x146fe20000000002 */
[C-C-:B------:R-:W-:Y:S01]  /*5ef0*/  FFMA R3, R47.reuse, R5, R2.reuse ;  /* 0x000000052f037223 */ /* 0x140fe20000000002 */
        /* <DEDUP_REMOVED lines=26> */
[--C-:B------:R-:W-:Y:S01]  /*60a0*/  FFMA R28, R47, R32, R2.reuse ;  /* 0x000000202f1c7223 */ /* 0x100fe20000000002 */
[----:B------:R-:W-:Y:S01]  /*60b0*/  SHF.L.U32 R32, R57, 0x10, RZ ;  /* 0x0000001039207819 */ /* 0x000fe200000006ff */
[--C-:B------:R-:W-:Y:S01]  /*60c0*/  FFMA R29, R47, R33, R2.reuse ;  /* 0x000000212f1d7223 */ /* 0x100fe20000000002 */
[----:B------:R-:W-:Y:S01]  /*60d0*/  LOP3.LUT R33, R57, 0xffff0000, RZ, 0xc0, !PT ;  /* 0xffff000039217812 */ /* 0x000fe200078ec0ff */
[C-C-:B------:R-:W-:Y:S01]  /*60e0*/  FFMA R34, R47.reuse, R34, R2.reuse ;  /* 0x000000222f227223 */ /* 0x140fe20000000002 */
[----:B------:R-:W-:Y:S01]  /*60f0*/  FFMA R35, R47, R35, R2 ;  /* 0x000000232f237223 */ /* 0x000fe20000000002 */
[C---:B------:R-:W-:Y:S01]  /*6100*/  FFMA R0, R49.reuse, R48, R0 ;  /* 0x0000003031007223 */ /* 0x040fe20000000000 */
[C---:B------:R-:W-:Y:S01]  /*6110*/  SHF.L.U32 R48, R58.reuse, 0x10, RZ ;  /* 0x000000103a307819 */ /* 0x040fe200000006ff */
[C---:B------:R-:W-:Y:S01]  /*6120*/  FFMA R3, R49.reuse, R50, R3 ;  /* 0x0000003231037223 */ /* 0x040fe20000000003 */
[C---:B------:R-:W-:Y:S01]  /*6130*/  FFMA R6, R49.reuse, R32, R6 ;  /* 0x0000002031067223 */ /* 0x040fe20000000006 */
[----:B------:R-:W-:Y:S01]  /*6140*/  LOP3.LUT R32, R58, 0xffff0000, RZ, 0xc0, !PT ;  /* 0xffff00003a207812 */ /* 0x000fe200078ec0ff */
[C---:B------:R-:W-:Y:S01]  /*6150*/  FFMA R7, R49.reuse, R33, R7 ;  /* 0x0000002131077223 */ /* 0x040fe20000000007 */
[----:B------:R-:W-:Y:S01]  /*6160*/  FFMA R4, R49, R48, R4 ;  /* 0x0000003031047223 */ /* 0x000fe20000000004 */
[----:B------:R-:W-:Y:S02]  /*6170*/  F2FP.RELU.BF16.F32.PACK_AB R52, R3, R0 ;  /* 0x000000000334723e */ /* 0x000fe400000018ff */
[----:B------:R-:W-:Y:S01]  /*6180*/  SHF.L.U32 R0, R59, 0x10, RZ ;  /* 0x000000103b007819 */ /* 0x000fe200000006ff */
[----:B------:R-:W-:Y:S01]  /*6190*/  FFMA R5, R49, R32, R5 ;  /* 0x0000002031057223 */ /* 0x000fe20000000005 */
[----:B------:R-:W-:Y:S02]  /*61a0*/  LOP3.LUT R3, R59, 0xffff0000, RZ, 0xc0, !PT ;  /* 0xffff00003b037812 */ /* 0x000fe400078ec0ff */
[----:B------:R-:W-:Y:S01]  /*61b0*/  F2FP.RELU.BF16.F32.PACK_AB R53, R7, R6 ;  /* 0x000000060735723e */ /* 0x000fe200000018ff */
[C---:B------:R-:W-:Y:S01]  /*61c0*/  FFMA R10, R49.reuse, R0, R10 ;  /* 0x00000000310a7223 */ /* 0x040fe2000000000a */
[C---:B------:R-:W-:Y:S01]  /*61d0*/  SHF.L.U32 R0, R64.reuse, 0x10, RZ ;  /* 0x0000001040007819 */ /* 0x040fe200000006ff */
[----:B------:R-:W-:Y:S01]  /*61e0*/  FFMA R11, R49, R3, R11 ;  /* 0x00000003310b7223 */ /* 0x000fe2000000000b */
[----:B------:R-:W-:Y:S02]  /*61f0*/  F2FP.RELU.BF16.F32.PACK_AB R54, R5, R4 ;  /* 0x000000040536723e */ /* 0x000fe400000018ff */
[----:B------:R-:W-:Y:S01]  /*6200*/  LOP3.LUT R3, R64, 0xffff0000, RZ, 0xc0, !PT ;  /* 0xffff000040037812 */ /* 0x000fe200078ec0ff */
[----:B------:R-:W-:Y:S01]  /*6210*/  FFMA R8, R49, R0, R8 ;  /* 0x0000000031087223 */ /* 0x000fe20000000008 */
[C---:B------:R-:W-:Y:S02]  /*6220*/  SHF.L.U32 R4, R65.reuse, 0x10, RZ ;  /* 0x0000001041047819 */ /* 0x040fe400000006ff */
[----:B------:R-:W-:Y:S01]  /*6230*/  LOP3.LUT R0, R65, 0xffff0000, RZ, 0xc0, !PT ;  /* 0xffff000041007812 */ /* 0x000fe200078ec0ff */
[C---:B------:R-:W-:Y:S01]  /*6240*/  FFMA R9, R49.reuse, R3, R9 ;  /* 0x0000000331097223 */ /* 0x040fe20000000009 */
[C---:B------:R-:W-:Y:S01]  /*6250*/  SHF.L.U32 R3, R66.reuse, 0x10, RZ ;  /* 0x0000001042037819 */ /* 0x040fe200000006ff */
[----:B------:R-:W-:Y:S01]  /*6260*/  FFMA R14, R49, R4, R14 ;  /* 0x00000004310e7223 */ /* 0x000fe2000000000e */
[----:B------:R-:W-:Y:S01]  /*6270*/  SHF.L.U32 R4, R67, 0x10, RZ ;  /* 0x0000001043047819 */ /* 0x000fe200000006ff */
[C---:B------:R-:W-:Y:S01]  /*6280*/  FFMA R15, R49.reuse, R0, R15 ;  /* 0x00000000310f7223 */ /* 0x040fe2000000000f */
[----:B------:R-:W-:Y:S01]  /*6290*/  LOP3.LUT R0, R66, 0xffff0000, RZ, 0xc0, !PT ;  /* 0xffff000042007812 */ /* 0x000fe200078ec0ff */
[----:B------:R-:W-:Y:S01]  /*62a0*/  FFMA R12, R49, R3, R12 ;  /* 0x00000003310c7223 */ /* 0x000fe2000000000c */
[C---:B------:R-:W-:Y:S02]  /*62b0*/  SHF.L.U32 R3, R72.reuse, 0x10, RZ ;  /* 0x0000001048037819 */ /* 0x040fe400000006ff */
[----:B------:R-:W-:Y:S01]  /*62c0*/  F2FP.RELU.BF16.F32.PACK_AB R55, R11, R10 ;  /* 0x0000000a0b37723e */ /* 0x000fe200000018ff */
[----:B------:R-:W-:Y:S01]  /*62d0*/  FFMA R13, R49, R0, R13 ;  /* 0x00000000310d7223 */ /* 0x000fe2000000000d */
[----:B------:R-:W-:Y:S01]  /*62e0*/  LOP3.LUT R0, R67, 0xffff0000, RZ, 0xc0, !PT ;  /* 0xffff000043007812 */ /* 0x000fe200078ec0ff */
[----:B------:R-:W-:Y:S01]  /*62f0*/  FFMA R18, R49, R4, R18 ;  /* 0x0000000431127223 */ /* 0x000fe20000000012 */
[----:B------:R-:W-:Y:S01]  /*6300*/  LOP3.LUT R4, R72, 0xffff0000, RZ, 0xc0, !PT ;  /* 0xffff000048047812 */ /* 0x000fe200078ec0ff */
[----:B------:R1:W-:Y:S01]  /*6310*/  STS.128 [R107], R52 ;  /* 0x000000346b007388 */ /* 0x0003e20000000c00 */
[----:B------:R-:W-:Y:S01]  /*6320*/  F2FP.RELU.BF16.F32.PACK_AB R8, R9, R8 ;  /* 0x000000080908723e */ /* 0x000fe200000018ff */
[----:B------:R-:W-:Y:S01]  /*6330*/  FFMA R19, R49, R0, R19 ;  /* 0x0000000031137223 */ /* 0x000fe20000000013 */
[----:B------:R-:W-:Y:S01]  /*6340*/  SHF.L.U32 R0, R73, 0x10, RZ ;  /* 0x0000001049007819 */ /* 0x000fe200000006ff */
[----:B------:R-:W-:Y:S01]  /*6350*/  FFMA R16, R49, R3, R16 ;  /* 0x0000000331107223 */ /* 0x000fe20000000010 */
[----:B------:R-:W-:Y:S01]  /*6360*/  LOP3.LUT R3, R73, 0xffff0000, RZ, 0xc0, !PT ;  /* 0xffff000049037812 */ /* 0x000fe200078ec0ff */
[----:B------:R-:W-:Y:S01]  /*6370*/  FFMA R17, R49, R4, R17 ;  /* 0x0000000431117223 */ /* 0x000fe20000000011 */
[----:B------:R-:W-:Y:S01]  /*6380*/  SHF.L.U32 R4, R75, 0x10, RZ ;  /* 0x000000104b047819 */ /* 0x000fe200000006ff */
[C---:B------:R-:W-:Y:S01]  /*6390*/  FFMA R22, R49.reuse, R0, R22 ;  /* 0x0000000031167223 */ /* 0x040fe20000000016 */
[C---:B------:R-:W-:Y:S01]  /*63a0*/  SHF.L.U32 R0, R74.reuse, 0x10, RZ ;  /* 0x000000104a007819 */ /* 0x040fe200000006ff */
[----:B------:R-:W-:Y:S01]  /*63b0*/  FFMA R23, R49, R3, R23 ;  /* 0x0000000331177223 */ /* 0x000fe20000000017 */
[----:B------:R-:W-:Y:S02]  /*63c0*/  LOP3.LUT R3, R74, 0xffff0000, RZ, 0xc0, !PT ;  /* 0xffff00004a037812 */ /* 0x000fe400078ec0ff */
[----:B------:R-:W-:Y:S01]  /*63d0*/  F2FP.RELU.BF16.F32.PACK_AB R9, R15, R14 ;  /* 0x0000000e0f09723e */ /* 0x000fe200000018ff */
[----:B------:R-:W-:Y:S01]  /*63e0*/  FFMA R20, R49, R0, R20 ;  /* 0x0000000031147223 */ /* 0x000fe20000000014 */
[----:B------:R-:W-:Y:S01]  /*63f0*/  LOP3.LUT R0, R75, 0xffff0000, RZ, 0xc0, !PT ;  /* 0xffff00004b007812 */ /* 0x000fe200078ec0ff */
[C---:B------:R-:W-:Y:S01]  /*6400*/  FFMA R21, R49.reuse, R3, R21 ;  /* 0x0000000331157223 */ /* 0x040fe20000000015 */
[C---:B------:R-:W-:Y:S01]  /*6410*/  FFMA R26, R49.reuse, R4, R26 ;  /* 0x00000004311a7223 */ /* 0x040fe2000000001a */
[C---:B------:R-:W-:Y:S02]  /*6420*/  SHF.L.U32 R3, R76.reuse, 0x10, RZ ;  /* 0x000000104c037819 */ /* 0x040fe400000006ff */
[----:B------:R-:W-:Y:S01]  /*6430*/  FFMA R27, R49, R0, R27 ;  /* 0x00000000311b7223 */ /* 0x000fe2000000001b */
[----:B------:R-:W-:Y:S02]  /*6440*/  LOP3.LUT R0, R76, 0xffff0000, RZ, 0xc0, !PT ;  /* 0xffff00004c007812 */ /* 0x000fe400078ec0ff */
[----:B------:R-:W-:Y:S01]  /*6450*/  SHF.L.U32 R4, R77, 0x10, RZ ;  /* 0x000000104d047819 */ /* 0x000fe200000006ff */
[----:B------:R-:W-:Y:S01]  /*6460*/  FFMA R24, R49, R3, R24 ;  /* 0x0000000331187223 */ /* 0x000fe20000000018 */
[----:B------:R-:W-:Y:S01]  /*6470*/  F2FP.RELU.BF16.F32.PACK_AB R10, R13, R12 ;  /* 0x0000000c0d0a723e */ /* 0x000fe200000018ff */
[----:B------:R-:W-:Y:S01]  /*6480*/  FFMA R25, R49, R0, R25 ;  /* 0x0000000031197223 */ /* 0x000fe20000000019 */
[----:B------:R-:W-:Y:S01]  /*6490*/  F2FP.RELU.BF16.F32.PACK_AB R11, R19, R18 ;  /* 0x00000012130b723e */ /* 0x000fe200000018ff */
[----:B------:R-:W-:Y:S01]  /*64a0*/  FFMA R30, R49, R4, R30 ;  /* 0x00000004311e7223 */ /* 0x000fe2000000001e */
[----:B------:R-:W-:Y:S02]  /*64b0*/  LOP3.LUT R0, R77, 0xffff0000, RZ, 0xc0, !PT ;  /* 0xffff00004d007812 */ /* 0x000fe400078ec0ff */
[C---:B------:R-:W-:Y:S01]  /*64c0*/  SHF.L.U32 R3, R78.reuse, 0x10, RZ ;  /* 0x000000104e037819 */ /* 0x040fe200000006ff */
[----:B------:R1:W-:Y:S01]  /*64d0*/  STS.128 [R106+0x10], R8 ;  /* 0x000010086a007388 */ /* 0x0003e20000000c00 */
[----:B------:R-:W-:Y:S01]  /*64e0*/  LOP3.LUT R4, R78, 0xffff0000, RZ, 0xc0, !PT ;  /* 0xffff00004e047812 */ /* 0x000fe200078ec0ff */
[----:B------:R-:W-:Y:S01]  /*64f0*/  FFMA R31, R49, R0, R31 ;  /* 0x00000000311f7223 */ /* 0x000fe2000000001f */
[----:B------:R-:W-:Y:S01]  /*6500*/  SHF.L.U32 R5, R79, 0x10, RZ ;  /* 0x000000104f057819 */ /* 0x000fe200000006ff */
[----:B------:R-:W-:Y:S01]  /*6510*/  FFMA R28, R49, R3, R28 ;  /* 0x00000003311c7223 */ /* 0x000fe2000000001c */
[----:B------:R-:W-:Y:S01]  /*6520*/  LOP3.LUT R6, R79, 0xffff0000, RZ, 0xc0, !PT ;  /* 0xffff00004f067812 */ /* 0x000fe200078ec0ff */
[----:B------:R-:W-:Y:S01]  /*6530*/  FFMA R29, R49, R4, R29 ;  /* 0x00000004311d7223 */ /* 0x000fe2000000001d */
[----:B------:R-:W-:Y:S01]  /*6540*/  F2FP.RELU.BF16.F32.PACK_AB R16, R17, R16 ;  /* 0x000000101110723e */ /* 0x000fe200000018ff */
[----:B------:R-:W-:Y:S01]  /*6550*/  FFMA R34, R49, R5, R34 ;  /* 0x0000000531227223 */ /* 0x000fe20000000022 */
[----:B------:R-:W-:Y:S01]  /*6560*/  F2FP.RELU.BF16.F32.PACK_AB R17, R23, R22 ;  /* 0x000000161711723e */ /* 0x000fe200000018ff */
[----:B------:R-:W-:Y:S01]  /*6570*/  FFMA R35, R49, R6, R35 ;  /* 0x0000000631237223 */ /* 0x000fe20000000023 */
[----:B------:R-:W-:Y:S02]  /*6580*/  F2FP.RELU.BF16.F32.PACK_AB R18, R21, R20 ;  /* 0x000000141512723e */ /* 0x000fe400000018ff */
[----:B------:R-:W-:Y:S02]  /*6590*/  F2FP.RELU.BF16.F32.PACK_AB R19, R27, R26 ;  /* 0x0000001a1b13723e */ /* 0x000fe400000018ff */
[----:B------:R-:W-:Y:S02]  /*65a0*/  F2FP.RELU.BF16.F32.PACK_AB R24, R25, R24 ;  /* 0x000000181918723e */ /* 0x000fe400000018ff */
[----:B------:R-:W-:Y:S01]  /*65b0*/  F2FP.RELU.BF16.F32.PACK_AB R25, R31, R30 ;  /* 0x0000001e1f19723e */ /* 0x000fe200000018ff */
[----:B------:R1:W-:Y:S01]  /*65c0*/  STS.128 [R105+0x20], R16 ;  /* 0x0000201069007388 */ /* 0x0003e20000000c00 */
[----:B------:R-:W-:Y:S02]  /*65d0*/  F2FP.RELU.BF16.F32.PACK_AB R26, R29, R28 ;  /* 0x0000001c1d1a723e */ /* 0x000fe400000018ff */
[----:B------:R-:W-:Y:S05]  /*65e0*/  F2FP.RELU.BF16.F32.PACK_AB R27, R35, R34 ;  /* 0x00000022231b723e */ /* 0x000fea00000018ff */
[----:B------:R1:W-:Y:S01]  /*65f0*/  STS.128 [R113+0x30], R24 ;  /* 0x0000301871007388 */ /* 0x0003e20000000c00 */
[----:B------:R-:W-:Y:S01]  /*6600*/  @!PT LDS RZ, [RZ] ;  /* 0x00000000fffff984 */ /* 0x000fe20000000800 */
[----:B------:R-:W-:Y:S01]  /*6610*/  @!PT LDS RZ, [RZ] ;  /* 0x00000000fffff984 */ /* 0x000fe20000000800 */
[----:B------:R-:W-:Y:S01]  /*6620*/  @!PT LDS RZ, [RZ] ;  /* 0x00000000fffff984 */ /* 0x000fe20000000800 */
[----:B------:R-:W-:Y:S01]  /*6630*/  @!PT LDS RZ, [RZ] ;  /* 0x00000000fffff984 */ /* 0x000fe20000000800 */
[----:B------:R2:W-:Y:S07]  /*6640*/  MEMBAR.ALL.CTA ;  /* 0x0000000000007992 */ /* 0x0005ee0000008000 */
[----:B--2---:R-:W2:Y:S02]  /*6650*/  FENCE.VIEW.ASYNC.S ;  /* 0x00000000000073c6 */ /* 0x004ea40000000000 */
[----:B--2---:R-:W-:Y:S06]  /*6660*/  BAR.SYNC.DEFER_BLOCKING 0x1, 0x80 ;  /* 0x0042000000007b1d */ /* 0x004fec0000010000 */
[----:B------:R-:W-:Y:S05]  /*6670*/  @P0 BRA `(.L_x_103) ;  /* 0x0000000000280947 */ /* 0x000fea0003800000 */
[----:B------:R-:W-:Y:S02]  /*6680*/  UIADD3 UR4, UPT, UPT, UR41, 0x200, URZ ;  /* 0x0000020029047890 */ /* 0x000fe4000fffe0ff */
[----:B------:R-:W-:Y:S01]  /*6690*/  UIADD3 UR6, UP0, UPT, UR54, 0x680, URZ ;  /* 0x0000068036067890 */ /* 0x000fe2000ff1e0ff */
[----:B------:R-:W-:Y:S03]  /*66a0*/  UMOV UR51, UR44 ;  /* 0x0000002c00337c82 */ /* 0x000fe60008000000 */
[----:B------:R-:W-:Y:S01]  /*66b0*/  MOV R99, UR4 ;  /* 0x0000000400637c02 */ /* 0x000fe20008000f00 */
[----:B------:R-:W-:Y:S03]  /*66c0*/  UIADD3.X UR7, UPT, UPT, URZ, UR55, URZ, UP0, !UPT ;  /* 0x00000037ff077290 */ /* 0x000fe600087fe4ff */
[----:B------:R-:W-:Y:S11]  /*66d0*/  R2UR UR48, R99 ;  /* 0x00000000633072ca */ /* 0x000ff600000e0000 */
[----:B------:R-:W-:Y:S02]  /*66e0*/  @!UPT UIADD3 URZ, UPT, UPT, URZ, URZ, URZ ;  /* 0x000000fffffff290 */ /* 0x000fe4000fffe0ff */
[----:B------:R2:W-:Y:S01]  /*66f0*/  UTMASTG.3D [UR48], [UR6] ;  /* 0x00000030060073b5 */ /* 0x0005e20008010000 */
[----:B------:R0:W-:Y:S01]  /*6700*/  UTMACMDFLUSH ;  /* 0x00000000000079b7 */ /* 0x0001e20000000000 */
[----:B--2---:R-:W-:Y:S04]  /*6710*/  DEPBAR.LE SB0, 0x1 ;  /* 0x000080400000791a */ /* 0x004fe80000000000 */
.L_x_103:
[----:B------:R-:W-:Y:S05]  /*6720*/  BSYNC.RECONVERGENT B0 ;  /* 0x0000000000007941 */ /* 0x000fea0003800200 */
.L_x_102:
[----:B------:R-:W-:Y:S01]  /*6730*/  BAR.SYNC.DEFER_BLOCKING 0x1, 0x80 ;  /* 0x0042000000007b1d */ /* 0x000fe20000010000 */
[----:B------:R-:W-:Y:S01]  /*6740*/  ISETP.NE.AND P1, PT, R111, RZ, PT ;  /* 0x000000ff6f00720c */ /* 0x000fe20003f25270 */
[----:B------:R-:W-:Y:S01]  /*6750*/  UISETP.NE.AND UP0, UPT, UR45, URZ, UPT ;  /* 0x000000ff2d00728c */ /* 0x000fe2000bf05270 */
[----:B------:R-:W-:Y:S11]  /*6760*/  LEA R3, R61, UR41, 0x3 ;  /* 0x000000293d037c11 */ /* 0x000ff6000f8e18ff */
[----:B------:R-:W-:Y:S01]  /*6770*/  @!P1 SHF.L.U32 R4, R104, 0x1f, RZ ;  /* 0x0000001f68049819 */ /* 0x000fe200000006ff */
[----:B------:R-:W-:Y:S06]  /*6780*/  BRA.U !UP0, `(.L_x_104) ;  /* 0x0000000108247547 */ /* 0x000fec000b800000 */
[----:B------:R-:W-:Y:S01]  /*6790*/  IMAD.U32 R5, RZ, RZ, UR52 ;  /* 0x00000034ff057e24 */ /* 0x000fe2000f8e00ff */
[----:B------:R-:W-:Y:S01]  /*67a0*/  MOV R0, UR37 ;  /* 0x0000002500007c02 */ /* 0x000fe20008000f00 */
[----:B------:R-:W-:Y:S03]  /*67b0*/  UIADD3 UR52, UPT, UPT, UR52, 0x1, URZ ;  /* 0x0000000134347890 */ /* 0x000fe6000fffe0ff */
[----:B------:R-:W-:Y:S01]  /*67c0*/  @!P1 LEA R5, R5, UR41, 0x3 ;  /* 0x0000002905059c11 */ /* 0x000fe2000f8e18ff */
[----:B------:R-:W-:Y:S04]  /*67d0*/  UISETP.NE.AND UP0, UPT, UR52, 0x4, UPT ;  /* 0x000000043400788c */ /* 0x000fe8000bf05270 */
[----:B------:R-:W-:Y:S01]  /*67e0*/  @!P1 VIADD R5, R5, 0x80 ;  /* 0x0000008005059836 */ /* 0x000fe20000000000 */
[----:B------:R-:W-:Y:S04]  /*67f0*/  USEL UR52, UR52, URZ, UP0 ;  /* 0x000000ff34347287 */ /* 0x000fe80008000000 */
[----:B------:R-:W-:Y:S04]  /*6800*/  @!P1 PRMT R0, R0, 0x654, R5 ;  /* 0x0000065400009816 */ /* 0x000fe80000000005 */
[----:B------:R2:W-:Y:S04]  /*6810*/  @!P1 SYNCS.ARRIVE.TRANS64.RED.A1T0 RZ, [R0+URZ], RZ ;  /* 0x000000ff00ff99a7 */ /* 0x0005e800081004ff */
.L_x_104:
[----:B------:R-:W3:Y:S01]  /*6820*/  @!P1 SYNCS.PHASECHK.TRANS64.TRYWAIT P0, [R3+URZ+0x60], R4 ;  /* 0x00006004030095a7 */ /* 0x000ee200080011ff */
[----:B------:R-:W-:Y:S01]  /*6830*/  BSSY B1, `(.L_x_105) ;  /* 0x0000016000017945 */ /* 0x000fe20003800000 */
[----:B---3--:R-:W-:Y:S03]  /*6840*/  @!P1 SEL R62, RZ, 0x1, !P0 ;  /* 0x00000001ff3e9807 */ /* 0x008fe60004000000 */
[----:B------:R-:W-:Y:S05]  /*6850*/  @P1 BRA `(.L_x_106) ;  /* 0x00000000004c1947 */ /* 0x000fea0003800000 */
[----:B------:R-:W-:Y:S01]  /*6860*/  ISETP.NE.AND P0, PT, R62, RZ, PT ;  /* 0x000000ff3e00720c */ /* 0x000fe20003f05270 */
[----:B------:R-:W-:Y:S01]  /*6870*/  BSSY B0, `(.L_x_107) ;  /* 0x000000b000007945 */ /* 0x000fe20003800000 */
[----:B------:R-:W-:Y:S11]  /*6880*/  ISETP.NE.AND P1, PT, R63, RZ, PT ;  /* 0x000000ff3f00720c */ /* 0x000ff60003f25270 */
[----:B------:R-:W-:Y:S02]  /*6890*/  @!UPT UIADD3 URZ, UPT, UPT, URZ, URZ, URZ ;  /* 0x000000fffffff290 */ /* 0x000fe4000fffe0ff */
[C---:B------:R-:W-:Y:S01]  /*68a0*/  @P1 IMAD R7, R61.reuse, 0x2000, R107 ;  /* 0x000020003d071824 */ /* 0x040fe200078e026b */
[C---:B------:R-:W-:Y:S01]  /*68b0*/  @P1 LEA R5, R61.reuse, R105, 0xd ;  /* 0x000000693d051211 */ /* 0x040fe200078e68ff */
[C---:B------:R-:W-:Y:S02]  /*68c0*/  @P1 IMAD R6, R61.reuse, 0x2000, R106 ;  /* 0x000020003d061824 */ /* 0x040fe400078e026a */
[----:B------:R-:W-:Y:S01]  /*68d0*/  @P1 IMAD R4, R61, 0x2000, R113 ;  /* 0x000020003d041824 */ /* 0x000fe200078e0271 */
[----:B------:R-:W-:Y:S06]  /*68e0*/  @P0 BRA `(.L_x_108) ;  /* 0x00000000000c0947 */ /* 0x000fec0003800000 */
[----:B--2---:R-:W-:Y:S04]  /*68f0*/  SHF.L.U32 R0, R104, 0x1f, RZ ;  /* 0x0000001f68007819 */ /* 0x004fe800000006ff */
[----:B------:R-:W2:Y:S02]  /*6900*/  SYNCS.PHASECHK.TRANS64.TRYWAIT P0, [R3+URZ+0x60], R0 ;  /* 0x00006000030075a7 */ /* 0x000ea400080011ff */
[----:B--2---:R-:W-:Y:S05]  /*6910*/  @!P0 BRA `(.L_x_109) ;  /* 0x00000030009c8947 */ /* 0x004fea0003800000 */
.L_x_108:
[----:B------:R-:W-:Y:S05]  /*6920*/  BSYNC B0 ;  /* 0x0000000000007941 */ /* 0x000fea0003800000 */
.L_x_107:
[----:B------:R-:W-:Y:S02]  /*6930*/  ISETP.NE.AND P0, PT, R63, RZ, PT ;  /* 0x000000ff3f00720c */ /* 0x000fe40003f05270 */
[----:B------:R-:W-:Y:S11]  /*6940*/  IADD3 R61, PT, PT, R61, 0x1, RZ ;  /* 0x000000013d3d7810 */ /* 0x000ff60007ffe0ff */
[----:B------:R3:W1:Y:S04]  /*6950*/  @P0 LDS.128 R56, [R7] ;  /* 0x0000000007380984 */ /* 0x0006680000000c00 */
[----:B------:R3:W1:Y:S04]  /*6960*/  @P0 LDS.128 R64, [R6+0x10] ;  /* 0x0000100006400984 */ /* 0x0006680000000c00 */
[----:B------:R3:W1:Y:S04]  /*6970*/  @P0 LDS.128 R72, [R5+0x20] ;  /* 0x0000200005480984 */ /* 0x0006680000000c00 */
[----:B------:R3:W1:Y:S02]  /*6980*/  @P0 LDS.128 R76, [R4+0x30] ;  /* 0x00003000044c0984 */ /* 0x0006640000000c00 */
.L_x_106:
[----:B------:R-:W-:Y:S05]  /*6990*/  BSYNC B1 ;  /* 0x0000000000017941 */ /* 0x000fea0003800000 */
.L_x_105:
[----:B--2---:R-:W-:Y:S05]  /*69a0*/  VIADD R0, R51, 0x20 ;  /* 0x0000002033007836 */ /* 0x004fea0000000000 */
[----:B------:R-:W-:Y:S04]  /*69b0*/  SHF.R.U32.HI R0, RZ, 0x15, R0 ;  /* 0x00000015ff007819 */ /* 0x000fe80000011600 */
[----:B------:R-:W-:Y:S11]  /*69c0*/  LOP3.LUT P0, RZ, R0, 0x3, R98, 0x48, !PT ;  /* 0x0000000300ff7812 */ /* 0x000ff60007804862 */
[----:B------:R-:W-:Y:S02]  /*69d0*/  @!UPT UIADD3 URZ, UPT, UPT, URZ, URZ, URZ ;  /* 0x000000fffffff290 */ /* 0x000fe4000fffe0ff */
[----:B------:R-:W-:Y:S05]  /*69e0*/  @!P0 BRA `(.L_x_110) ;  /* 0x0000000000408947 */ /* 0x000fea0003800000 */
[----:B------:R-:W3:Y:S01]  /*69f0*/  LDCU.64 UR8, c[0x4][0x70] ;  /* 0x01000e00ff0877ac */ /* 0x000ee20008000a00 */
[----:B------:R-:W-:Y:S01]  /*6a00*/  MOV R15, 0x0 ;  /* 0x00000000000f7802 */ /* 0x000fe20000000f00 */
[----:B------:R-:W-:Y:S02]  /*6a10*/  HFMA2 R12, -RZ, RZ, 0, 5.9604644775390625e-08 ;  /* 0x00000001ff0c7431 */ /* 0x000fe400000001ff */
[----:B-1----:R-:W-:Y:S02]  /*6a20*/  IMAD.MOV.U32 R8, RZ, RZ, 0x192 ;  /* 0x00000192ff087424 */ /* 0x002fe400078e00ff */
[----:B------:R-:W-:Y:S01]  /*6a30*/  IMAD.MOV.U32 R13, RZ, RZ, RZ ;  /* 0x000000ffff0d7224 */ /* 0x000fe200078e00ff */
[----:B------:R-:W1:Y:S01]  /*6a40*/  LDCU.64 UR6, c[0x4][0x78] ;  /* 0x01000f00ff0677ac */ /* 0x000e620008000a00 */
[----:B------:R-:W2:Y:S01]  /*6a50*/  LDC.64 R14, c[0x4][R15] ;  /* 0x010000000f0e7b82 */ /* 0x000ea20000000a00 */
[----:B------:R-:W5:Y:S01]  /*6a60*/  LDCU.64 UR4, c[0x4][0x10] ;  /* 0x01000200ff0477ac */ /* 0x000f620008000a00 */
[----:B---3--:R-:W-:Y:S01]  /*6a70*/  MOV R5, UR9 ;  /* 0x0000000900057c02 */ /* 0x008fe20008000f00 */
[----:B------:R-:W-:Y:S01]  /*6a80*/  IMAD.U32 R4, RZ, RZ, UR8 ;  /* 0x00000008ff047e24 */ /* 0x000fe2000f8e00ff */
[----:B-1----:R-:W-:Y:S01]  /*6a90*/  MOV R7, UR7 ;  /* 0x0000000700077c02 */ /* 0x002fe20008000f00 */
[----:B------:R-:W-:Y:S01]  /*6aa0*/  IMAD.U32 R6, RZ, RZ, UR6 ;  /* 0x00000006ff067e24 */ /* 0x000fe2000f8e00ff */
[----:B-----5:R-:W-:Y:S01]  /*6ab0*/  MOV R11, UR5 ;  /* 0x00000005000b7c02 */ /* 0x020fe20008000f00 */
[----:B------:R-:W-:Y:S02]  /*6ac0*/  IMAD.U32 R10, RZ, RZ, UR4 ;  /* 0x00000004ff0a7e24 */ /* 0x000fe4000f8e00ff */
[----:B------:R-:W-:Y:S07]  /*6ad0*/  LEPC R20, `(.L_x_110) ;  /* 0x000000001014794e */ /* 0x000fee0000000000 */
[----:B--2-4-:R-:W-:Y:S05]  /*6ae0*/  CALL.ABS.NOINC R14 ;  /* 0x000000000e007343 */ /* 0x014fea0003c00000 */
.L_x_110:
[----:B------:R-:W-:Y:S01]  /*6af0*/  ISETP.NE.AND P6, PT, R111, RZ, PT ;  /* 0x000000ff6f00720c */ /* 0x000fe20003fc5270 */
[----:B------:R-:W-:Y:S05]  /*6b00*/  WARPSYNC.ALL ;  /* 0x0000000000007948 */ /* 0x000fea0003800000 */
[----:B------:R-:W-:Y:S01]  /*6b10*/  R2UR UR4, R51 ;  /* 0x00000000330472ca */ /* 0x000fe200000e0000 */
[----:B------:R-:W-:Y:S01]  /*6b20*/  BSSY.RECONVERGENT B0, `(.L_x_111) ;  /* 0x000008f000007945 */ /* 0x000fe20003800200 */
[----:B------:R-:W-:Y:S02]  /*6b30*/  MOV R50, UR52 ;  /* 0x0000003400327c02 */ /* 0x000fe40008000f00 */
[----:B-1----:R-:W-:Y:S02]  /*6b40*/  SHF.L.U32 R48, R56, 0x10, RZ ;  /* 0x0000001038307819 */ /* 0x002fe400000006ff */
[----:B------:R-:W-:Y:S02]  /*6b50*/  MOV R52, UR37 ;  /* 0x0000002500347c02 */ /* 0x000fe40008000f00 */
[----:B------:R-:W-:Y:S02]  /*6b60*/  @!P6 LEA R50, R50, UR41, 0x3 ;  /* 0x000000293232ec11 */ /* 0x000fe4000f8e18ff */
[----:B------:R-:W-:Y:S02]  /*6b70*/  ISETP.NE.AND P0, PT, R100, RZ, PT ;  /* 0x000000ff6400720c */ /* 0x000fe40003f05270 */
[----:B------:R-:W-:Y:S01]  /*6b80*/  @!P6 IADD3 R50, PT, PT, R50, 0x80, RZ ;  /* 0x000000803232e810 */ /* 0x000fe20007ffe0ff */
[----:B---3--:R-:W1:Y:S02]  /*6b90*/  LDTM.x32 R4, tmem[UR4+0x20] ;  /* 0x00002004000479ee */ /* 0x008e6400082c0000 */
[C-C-:B-1----:R-:W-:Y:S01]  /*6ba0*/  FFMA R0, R47.reuse, R4, R2.reuse ;  /* 0x000000042f007223 */ /* 0x142fe20000000002 */
        /* <DEDUP_REMOVED lines=28> */
[----:B------:R-:W-:Y:S01]  /*6d70*/  LOP3.LUT R32, R56, 0xffff0000, RZ, 0xc0, !PT ;  /* 0xffff000038207812 */ /* 0x000fe200078ec0ff */
[--C-:B------:R-:W-:Y:S01]  /*6d80*/  FFMA R29, R47, R33, R2.reuse ;  /* 0x000000212f1d7223 */ /* 0x100fe20000000002 */
[----:B------:R-:W-:Y:S01]  /*6d90*/  SHF.L.U32 R33, R57, 0x10, RZ ;  /* 0x0000001039217819 */ /* 0x000fe200000006ff */
[C-C-:B------:R-:W-:Y:S01]  /*6da0*/  FFMA R34, R47.reuse, R34, R2.reuse ;  /* 0x000000222f227223 */ /* 0x140fe20000000002 */
[----:B------:R-:W-:Y:S01]  /*6db0*/  FFMA R35, R47, R35, R2 ;  /* 0x000000232f237223 */ /* 0x000fe20000000002 */
[C---:B------:R-:W-:Y:S01]  /*6dc0*/  FFMA R0, R49.reuse, R48, R0 ;  /* 0x0000003031007223 */ /* 0x040fe20000000000 */
[----:B------:R-:W-:Y:S01]  /*6dd0*/  @!P6 PRMT R48, R52, 0x654, R50 ;  /* 0x000006543430e816 */ /* 0x000fe20000000032 */
[----:B------:R-:W-:Y:S01]  /*6de0*/  FFMA R3, R49, R32, R3 ;  /* 0x0000002031037223 */ /* 0x000fe20000000003 */
[----:B------:R-:W-:Y:S01]  /*6df0*/  LOP3.LUT R32, R57, 0xffff0000, RZ, 0xc0, !PT ;  /* 0xffff000039207812 */ /* 0x000fe200078ec0ff */
[----:B------:R-:W-:Y:S01]  /*6e00*/  FFMA R6, R49, R33, R6 ;  /* 0x0000002131067223 */ /* 0x000fe20000000006 */
[C---:B------:R-:W-:Y:S02]  /*6e10*/  SHF.L.U32 R33, R58.reuse, 0x10, RZ ;  /* 0x000000103a217819 */ /* 0x040fe400000006ff */
[----:B------:R-:W-:Y:S01]  /*6e20*/  F2FP.RELU.BF16.F32.PACK_AB R52, R3, R0 ;  /* 0x000000000334723e */ /* 0x000fe200000018ff */
[C---:B------:R-:W-:Y:S01]  /*6e30*/  FFMA R7, R49.reuse, R32, R7 ;  /* 0x0000002031077223 */ /* 0x040fe20000000007 */
[----:B------:R-:W-:Y:S01]  /*6e40*/  LOP3.LUT R0, R58, 0xffff0000, RZ, 0xc0, !PT ;  /* 0xffff00003a007812 */ /* 0x000fe200078ec0ff */
[----:B------:R-:W-:Y:S01]  /*6e50*/  FFMA R4, R49, R33, R4 ;  /* 0x0000002131047223 */ /* 0x000fe20000000004 */
[C---:B------:R-:W-:Y:S02]  /*6e60*/  SHF.L.U32 R3, R59.reuse, 0x10, RZ ;  /* 0x000000103b037819 */ /* 0x040fe400000006ff */
[----:B------:R-:W-:Y:S01]  /*6e70*/  LOP3.LUT R32, R59, 0xffff0000, RZ, 0xc0, !PT ;  /* 0xffff00003b207812 */ /* 0x000fe200078ec0ff */
[C---:B------:R-:W-:Y:S01]  /*6e80*/  FFMA R5, R49.reuse, R0, R5 ;  /* 0x0000000031057223 */ /* 0x040fe20000000005 */
[C---:B------:R-:W-:Y:S01]  /*6e90*/  SHF.L.U32 R0, R64.reuse, 0x10, RZ ;  /* 0x0000001040007819 */ /* 0x040fe200000006ff */
[C---:B------:R-:W-:Y:S01]  /*6ea0*/  FFMA R10, R49.reuse, R3, R10 ;  /* 0x00000003310a7223 */ /* 0x040fe2000000000a */
[----:B------:R-:W-:Y:S01]  /*6eb0*/  LOP3.LUT R3, R64, 0xffff0000, RZ, 0xc0, !PT ;  /* 0xffff000040037812 */ /* 0x000fe200078ec0ff */
[----:B------:R-:W-:Y:S01]  /*6ec0*/  FFMA R11, R49, R32, R11 ;  /* 0x00000020310b7223 */ /* 0x000fe2000000000b */
[----:B------:R-:W-:Y:S01]  /*6ed0*/  F2FP.RELU.BF16.F32.PACK_AB R54, R5, R4 ;  /* 0x000000040536723e */ /* 0x000fe200000018ff */
[----:B------:R-:W-:Y:S01]  /*6ee0*/  FFMA R8, R49, R0, R8 ;  /* 0x0000000031087223 */ /* 0x000fe20000000008 */
[----:B------:R-:W-:Y:S01]  /*6ef0*/  SHF.L.U32 R4, R65, 0x10, RZ ;  /* 0x0000001041047819 */ /* 0x000fe200000006ff */
[----:B------:R-:W-:Y:S01]  /*6f00*/  FFMA R9, R49, R3, R9 ;  /* 0x0000000331097223 */ /* 0x000fe20000000009 */
[----:B------:R-:W-:Y:S02]  /*6f10*/  LOP3.LUT R0, R65, 0xffff0000, RZ, 0xc0, !PT ;  /* 0xffff000041007812 */ /* 0x000fe400078ec0ff */
[C---:B------:R-:W-:Y:S01]  /*6f20*/  SHF.L.U32 R3, R66.reuse, 0x10, RZ ;  /* 0x0000001042037819 */ /* 0x040fe200000006ff */
[C---:B------:R-:W-:Y:S01]  /*6f30*/  FFMA R14, R49.reuse, R4, R14 ;  /* 0x00000004310e7223 */ /* 0x040fe2000000000e */
[----:B------:R-:W-:Y:S01]  /*6f40*/  LOP3.LUT R4, R66, 0xffff0000, RZ, 0xc0, !PT ;  /* 0xffff000042047812 */ /* 0x000fe200078ec0ff */
        /* <DEDUP_REMOVED lines=14> */
[C---:B------:R-:W-:Y:S01]  /*7030*/  SHF.L.U32 R3, R74.reuse, 0x10, RZ ;  /* 0x000000104a037819 */ /* 0x040fe200000006ff */
[----:B------:R-:W-:Y:S01]  /*7040*/  FFMA R22, R49, R4, R22 ;  /* 0x0000000431167223 */ /* 0x000fe20000000016 */
[----:B------:R-:W-:Y:S01]  /*7050*/  F2FP.RELU.BF16.F32.PACK_AB R55, R11, R10 ;  /* 0x0000000a0b37723e */ /* 0x000fe200000018ff */
[C---:B------:R-:W-:Y:S01]  /*7060*/  FFMA R23, R49.reuse, R0, R23 ;  /* 0x0000000031177223 */ /* 0x040fe20000000017 */
[----:B------:R-:W-:Y:S01]  /*7070*/  LOP3.LUT R0, R74, 0xffff0000, RZ, 0xc0, !PT ;  /* 0xffff00004a007812 */ /* 0x000fe200078ec0ff */
[----:B------:R-:W-:Y:S01]  /*7080*/  FFMA R20, R49, R3, R20 ;  /* 0x0000000331147223 */ /* 0x000fe20000000014 */
[----:B------:R-:W-:Y:S01]  /*7090*/  SHF.L.U32 R4, R75, 0x10, RZ ;  /* 0x000000104b047819 */ /* 0x000fe200000006ff */
[----:B------:R1:W-:Y:S01]  /*70a0*/  STS.128 [R107+0x2000], R52 ;  /* 0x002000346b007388 */ /* 0x0003e20000000c00 */
[C---:B------:R-:W-:Y:S01]  /*70b0*/  SHF.L.U32 R3, R76.reuse, 0x10, RZ ;  /* 0x000000104c037819 */ /* 0x040fe200000006ff */
[----:B------:R-:W-:Y:S01]  /*70c0*/  FFMA R21, R49, R0, R21 ;  /* 0x0000000031157223 */ /* 0x000fe20000000015 */
[----:B------:R-:W-:Y:S01]  /*70d0*/  LOP3.LUT R0, R75, 0xffff0000, RZ, 0xc0, !PT ;  /* 0xffff00004b007812 */ /* 0x000fe200078ec0ff */
[----:B------:R-:W-:Y:S01]  /*70e0*/  FFMA R26, R49, R4, R26 ;  /* 0x00000004311a7223 */ /* 0x000fe2000000001a */
[----:B------:R-:W-:Y:S02]  /*70f0*/  LOP3.LUT R4, R76, 0xffff0000, RZ, 0xc0, !PT ;  /* 0xffff00004c047812 */ /* 0x000fe400078ec0ff */
[----:B------:R-:W-:Y:S01]  /*7100*/  F2FP.RELU.BF16.F32.PACK_AB R8, R9, R8 ;  /* 0x000000080908723e */ /* 0x000fe200000018ff */
[----:B------:R-:W-:Y:S01]  /*7110*/  FFMA R27, R49, R0, R27 ;  /* 0x00000000311b7223 */ /* 0x000fe2000000001b */
[----:B------:R-:W-:Y:S01]  /*7120*/  SHF.L.U32 R5, R77, 0x10, RZ ;  /* 0x000000104d057819 */ /* 0x000fe200000006ff */
[----:B------:R-:W-:Y:S01]  /*7130*/  FFMA R24, R49, R3, R24 ;  /* 0x0000000331187223 */ /* 0x000fe20000000018 */
[----:B------:R-:W-:Y:S01]  /*7140*/  F2FP.RELU.BF16.F32.PACK_AB R9, R15, R14 ;  /* 0x0000000e0f09723e */ /* 0x000fe200000018ff */
[----:B------:R-:W-:Y:S01]  /*7150*/  FFMA R25, R49, R4, R25 ;  /* 0x0000000431197223 */ /* 0x000fe20000000019 */
[----:B------:R-:W-:Y:S01]  /*7160*/  F2FP.RELU.BF16.F32.PACK_AB R10, R13, R12 ;  /* 0x0000000c0d0a723e */ /* 0x000fe200000018ff */
[----:B------:R-:W-:Y:S01]  /*7170*/  FFMA R30, R49, R5, R30 ;  /* 0x00000005311e7223 */ /* 0x000fe2000000001e */
[----:B------:R-:W-:Y:S02]  /*7180*/  F2FP.RELU.BF16.F32.PACK_AB R11, R19, R18 ;  /* 0x00000012130b723e */ /* 0x000fe400000018ff */
        /* <DEDUP_REMOVED lines=19> */
[----:B------:R-:W-:Y:S02]  /*72c0*/  F2FP.RELU.BF16.F32.PACK_AB R27, R35, R34 ;  /* 0x00000022231b723e */ /* 0x000fe400000018ff */
[----:B------:R-:W-:Y:S02]  /*72d0*/  LEA R0, R61, UR41, 0x3 ;  /* 0x000000293d007c11 */ /* 0x000fe4000f8e18ff */
[----:B------:R-:W-:Y:S01]  /*72e0*/  @!P6 SHF.L.U32 R3, R104, 0x1f, RZ ;  /* 0x0000001f6803e819 */ /* 0x000fe200000006ff */
        /* <DEDUP_REMOVED lines=9> */
[----:B------:R-:W-:Y:S02]  /*7380*/  UIADD3 UR8, UP0, UPT, UR54, 0x680, URZ ;  /* 0x0000068036087890 */ /* 0x000fe4000ff1e0ff */
[----:B------:R-:W-:Y:S02]  /*7390*/  UIADD3 UR5, UPT, UPT, UR49, 0x20, URZ ;  /* 0x0000002031057890 */ /* 0x000fe4000fffe0ff */
[----:B------:R-:W-:Y:S02]  /*73a0*/  UIADD3 UR4, UPT, UPT, UR41, 0x2200, URZ ;  /* 0x0000220029047890 */ /* 0x000fe4000fffe0ff */
[----:B------:R-:W-:Y:S01]  /*73b0*/  UIADD3.X UR9, UPT, UPT, URZ, UR55, URZ, UP0, !UPT ;  /* 0x00000037ff097290 */ /* 0x000fe200087fe4ff */
[----:B------:R-:W-:Y:S01]  /*73c0*/  UMOV UR6, UR50 ;  /* 0x0000003200067c82 */ /* 0x000fe20008000000 */
[----:B------:R-:W-:Y:S07]  /*73d0*/  UMOV UR7, UR44 ;  /* 0x0000002c00077c82 */ /* 0x000fee0008000000 */
[----:B------:R2:W-:Y:S01]  /*73e0*/  UTMASTG.3D [UR4], [UR8] ;  /* 0x00000004080073b5 */ /* 0x0005e20008010000 */
[----:B------:R0:W-:Y:S01]  /*73f0*/  UTMACMDFLUSH ;  /* 0x00000000000079b7 */ /* 0x0001e20000000000 */
[----:B--2---:R-:W-:Y:S04]  /*7400*/  DEPBAR.LE SB0, 0x1 ;  /* 0x000080400000791a */ /* 0x004fe80000000000 */
.L_x_112:
[----:B------:R-:W-:Y:S05]  /*7410*/  BSYNC.RECONVERGENT B0 ;  /* 0x0000000000007941 */ /* 0x000fea0003800200 */
.L_x_111:
[----:B------:R-:W-:Y:S01]  /*7420*/  BAR.SYNC.DEFER_BLOCKING 0x1, 0x80 ;  /* 0x0042000000007b1d */ /* 0x000fe20000010000 */
[----:B------:R-:W-:Y:S04]  /*7430*/  UIADD3 UR51, UPT, UPT, UR52, 0x1, URZ ;  /* 0x0000000134337890 */ /* 0x000fe8000fffe0ff */
[----:B------:R-:W-:Y:S04]  /*7440*/  UISETP.NE.AND UP0, UPT, UR51, 0x4, UPT ;  /* 0x000000043300788c */ /* 0x000fe8000bf05270 */
[----:B------:R-:W-:Y:S01]  /*7450*/  USEL UR51, UR51, URZ, UP0 ;  /* 0x000000ff33337287 */ /* 0x000fe20008000000 */
[----:B------:R2:W-:Y:S01]  /*7460*/  @!P6 SYNCS.ARRIVE.TRANS64.RED.A1T0 RZ, [R48+URZ], RZ ;  /* 0x000000ff30ffe9a7 */ /* 0x0005e200081004ff */
[----:B------:R-:W-:Y:S01]  /*7470*/  BSSY B1, `(.L_x_113) ;  /* 0x0000017000017945 */ /* 0x000fe20003800000 */
[----:B------:R-:W3:Y:S02]  /*7480*/  @!P6 SYNCS.PHASECHK.TRANS64.TRYWAIT P0, [R0+URZ+0x60], R3 ;  /* 0x000060030000e5a7 */ /* 0x000ee400080011ff */
[----:B---3--:R-:W-:Y:S01]  /*7490*/  @!P6 SEL R62, RZ, 0x1, !P0 ;  /* 0x00000001ff3ee807 */ /* 0x008fe20004000000 */
[----:B--2---:R-:W-:Y:S06]  /*74a0*/  @P6 BRA `(.L_x_114) ;  /* 0x00000000004c6947 */ /* 0x004fec0003800000 */
        /* <DEDUP_REMOVED lines=9> */
[----:B------:R-:W-:Y:S04]  /*7540*/  SHF.L.U32 R7, R104, 0x1f, RZ ;  /* 0x0000001f68077819 */ /* 0x000fe800000006ff */
[----:B------:R-:W2:Y:S02]  /*7550*/  SYNCS.PHASECHK.TRANS64.TRYWAIT P0, [R0+URZ+0x60], R7 ;  /* 0x00006007000075a7 */ /* 0x000ea400080011ff */
[----:B--2---:R-:W-:Y:S05]  /*7560*/  @!P0 BRA `(.L_x_117) ;  /* 0x00000024009c8947 */ /* 0x004fea0003800000 */
.L_x_116:
[----:B------:R-:W-:Y:S05]  /*7570*/  BSYNC B0 ;  /* 0x0000000000007941 */ /* 0x000fea0003800000 */
.L_x_115:
[----:B------:R-:W-:Y:S02]  /*7580*/  ISETP.NE.AND P0, PT, R63, RZ, PT ;  /* 0x000000ff3f00720c */ /* 0x000fe40003f05270 */
[----:B------:R-:W-:Y:S11]  /*7590*/  IADD3 R61, PT, PT, R61, 0x1, RZ ;  /* 0x000000013d3d7810 */ /* 0x000ff60007ffe0ff */
[----:B------:R3:W1:Y:S04]  /*75a0*/  @P0 LDS.128 R56, [R6] ;  /* 0x0000000006380984 */ /* 0x0006680000000c00 */
[----:B------:R3:W1:Y:S04]  /*75b0*/  @P0 LDS.128 R64, [R5+0x10] ;  /* 0x0000100005400984 */ /* 0x0006680000000c00 */
[----:B------:R3:W1:Y:S04]  /*75c0*/  @P0 LDS.128 R72, [R4+0x20] ;  /* 0x0000200004480984 */ /* 0x0006680000000c00 */
[----:B------:R3:W1:Y:S02]  /*75d0*/  @P0 LDS.128 R76, [R3+0x30] ;  /* 0x00003000034c0984 */ /* 0x0006640000000c00 */
.L_x_114:
[----:B------:R-:W-:Y:S05]  /*75e0*/  BSYNC B1 ;  /* 0x0000000000017941 */ /* 0x000fea0003800000 */
.L_x_113:
        /* <DEDUP_REMOVED lines=21> */
.L_x_118:
        /* <DEDUP_REMOVED lines=146> */
.L_x_120:
[----:B------:R-:W-:Y:S05]  /*8060*/  BSYNC.RECONVERGENT B0 ;  /* 0x0000000000007941 */ /* 0x000fea0003800200 */
.L_x_119:
        /* <DEDUP_REMOVED lines=21> */
.L_x_124:
[----:B------:R-:W-:Y:S05]  /*81c0*/  BSYNC B0 ;  /* 0x0000000000007941 */ /* 0x000fea0003800000 */
.L_x_123:
[----:B------:R-:W-:Y:S11]  /*81d0*/  ISETP.NE.AND P0, PT, R63, RZ, PT ;  /* 0x000000ff3f00720c */ /* 0x000ff60003f05270 */
[----:B------:R-:W-:Y:S02]  /*81e0*/  @!UPT UIADD3 URZ, UPT, UPT, URZ, URZ, URZ ;  /* 0x000000fffffff290 */ /* 0x000fe4000fffe0ff */
[----:B------:R3:W1:Y:S04]  /*81f0*/  @P0 LDS.128 R56, [R5] ;  /* 0x0000000005380984 */ /* 0x0006680000000c00 */
[----:B------:R3:W1:Y:S04]  /*8200*/  @P0 LDS.128 R64, [R4+0x10] ;  /* 0x0000100004400984 */ /* 0x0006680000000c00 */
[----:B------:R3:W1:Y:S04]  /*8210*/  @P0 LDS.128 R72, [R3+0x20] ;  /* 0x0000200003480984 */ /* 0x0006680000000c00 */
[----:B------:R3:W1:Y:S02]  /*8220*/  @P0 LDS.128 R76, [R61+0x30] ;  /* 0x000030003d4c0984 */ /* 0x0006640000000c00 */
.L_x_122:
[----:B------:R-:W-:Y:S05]  /*8230*/  BSYNC B1 ;  /* 0x0000000000017941 */ /* 0x000fea0003800000 */
.L_x_121:
        /* <DEDUP_REMOVED lines=21> */
.L_x_126:
[----:B------:R-:W-:Y:S01]  /*8390*/  ISETP.NE.AND P0, PT, R100, RZ, PT ;  /* 0x000000ff6400720c */ /* 0x000fe20003f05270 */
[----:B------:R-:W-:Y:S05]  /*83a0*/  WARPSYNC.ALL ;  /* 0x0000000000007948 */ /* 0x000fea0003800000 */
[----:B------:R-:W-:Y:S01]  /*83b0*/  R2UR UR4, R51 ;  /* 0x00000000330472ca */ /* 0x000fe200000e0000 */
[----:B------:R-:W-:Y:S01]  /*83c0*/  BSSY.RECONVERGENT B0, `(.L_x_127) ;  /* 0x000008c000007945 */ /* 0x000fe20003800200 */
[----:B------:R-:W-:Y:S02]  /*83d0*/  R2UR UR5, R60 ;  /* 0x000000003c0572ca */ /* 0x000fe400000e0000 */
[C---:B-1----:R-:W-:Y:S02]  /*83e0*/  SHF.L.U32 R48, R56.reuse, 0x10, RZ ;  /* 0x0000001038307819 */ /* 0x042fe400000006ff */
[----:B------:R-:W-:Y:S02]  /*83f0*/  LOP3.LUT R50, R56, 0xffff0000, RZ, 0xc0, !PT ;  /* 0xffff000038327812 */ /* 0x000fe400078ec0ff */
[C---:B------:R-:W-:Y:S02]  /*8400*/  SHF.L.U32 R51, R57.reuse, 0x10, RZ ;  /* 0x0000001039337819 */ /* 0x040fe400000006ff */
[----:B------:R-:W-:Y:S02]  /*8410*/  LOP3.LUT R52, R57, 0xffff0000, RZ, 0xc0, !PT ;  /* 0xffff000039347812 */ /* 0x000fe400078ec0ff */
[C---:B------:R-:W-:Y:S01]  /*8420*/  SHF.L.U32 R53, R58.reuse, 0x10, RZ ;  /* 0x000000103a357819 */ /* 0x040fe200000006ff */
[----:B---3--:R-:W1:Y:S01]  /*8430*/  LDTM.x32 R4, tmem[UR4+0x60] ;  /* 0x00006004000479ee */ /* 0x008e6200082c0000 */
[----:B------:R-:W-:Y:S01]  /*8440*/  LOP3.LUT R54, R58, 0xffff0000, RZ, 0xc0, !PT ;  /* 0xffff00003a367812 */ /* 0x000fe200078ec0ff */
[----:B------:R-:W-:Y:S01]  /*8450*/  NOP ;  /* 0x0000000000007918 */ /* 0x000fe20000000000 */
[C---:B------:R-:W-:Y:S01]  /*8460*/  SHF.L.U32 R55, R59.reuse, 0x10, RZ ;  /* 0x000000103b377819 */ /* 0x040fe200000006ff */
[----:B------:R-:W-:Y:S01]  /*8470*/  UIADD3 UR5, UPT, UPT, UR5, 0xf0, URZ ;  /* 0x000000f005057890 */ /* 0x000fe2000fffe0ff */
[----:B------:R-:W-:Y:S02]  /*8480*/  LOP3.LUT R56, R59, 0xffff0000, RZ, 0xc0, !PT ;  /* 0xffff00003b387812 */ /* 0x000fe400078ec0ff */
[C---:B------:R-:W-:Y:S01]  /*8490*/  SHF.L.U32 R57, R64.reuse, 0x10, RZ ;  /* 0x0000001040397819 */ /* 0x040fe200000006ff */
[----:B------:R-:W-:Y:S01]  /*84a0*/  UPRMT UR5, UR37, 0x654, UR5 ;  /* 0x0000065425057896 */ /* 0x000fe20008000005 */
[----:B------:R-:W-:Y:S02]  /*84b0*/  LOP3.LUT R58, R64, 0xffff0000, RZ, 0xc0, !PT ;  /* 0xffff0000403a7812 */ /* 0x000fe400078ec0ff */
[C---:B------:R-:W-:Y:S02]  /*84c0*/  SHF.L.U32 R59, R65.reuse, 0x10, RZ ;  /* 0x00000010413b7819 */ /* 0x040fe400000006ff */
[----:B------:R-:W-:Y:S02]  /*84d0*/  LOP3.LUT R60, R65, 0xffff0000, RZ, 0xc0, !PT ;  /* 0xffff0000413c7812 */ /* 0x000fe400078ec0ff */
[C---:B------:R-:W-:Y:S02]  /*84e0*/  SHF.L.U32 R61, R66.reuse, 0x10, RZ ;  /* 0x00000010423d7819 */ /* 0x040fe400000006ff */
[----:B------:R-:W-:Y:S01]  /*84f0*/  LOP3.LUT R62, R66, 0xffff0000, RZ, 0xc0, !PT ;  /* 0xffff0000423e7812 */ /* 0x000fe200078ec0ff */
[----:B-1----:R-:W-:Y:S01]  /*8500*/  SYNCS.ARRIVE.TRANS64.RED.A1T0 RZ, [UR5], RZ ;  /* 0x000000ffffff79a7 */ /* 0x002fe20008100405 */
[C---:B------:R-:W-:Y:S02]  /*8510*/  SHF.L.U32 R63, R67.reuse, 0x10, RZ ;  /* 0x00000010433f7819 */ /* 0x040fe400000006ff */
[----:B------:R-:W-:Y:S02]  /*8520*/  LOP3.LUT R64, R67, 0xffff0000, RZ, 0xc0, !PT ;  /* 0xffff000043407812 */ /* 0x000fe400078ec0ff */
[C---:B------:R-:W-:Y:S01]  /*8530*/  SHF.L.U32 R65, R72.reuse, 0x10, RZ ;  /* 0x0000001048417819 */ /* 0x040fe200000006ff */
[C-C-:B------:R-:W-:Y:S01]  /*8540*/  FFMA R0, R47.reuse, R4, R2.reuse ;  /* 0x000000042f007223 */ /* 0x140fe20000000002 */
[C-C-:B------:R-:W-:Y:S01]  /*8550*/  FFMA R3, R47.reuse, R5, R2.reuse ;  /* 0x000000052f037223 */ /* 0x140fe20000000002 */
[C-C-:B------:R-:W-:Y:S01]  /*8560*/  FFMA R6, R47.reuse, R6, R2.reuse ;  /* 0x000000062f067223 */ /* 0x140fe20000000002 */
[----:B------:R-:W-:Y:S01]  /*8570*/  LOP3.LUT R66, R72, 0xffff0000, RZ, 0xc0, !PT ;  /* 0xffff000048427812 */ /* 0x000fe200078ec0ff */
[C-C-:B------:R-:W-:Y:S01]  /*8580*/  FFMA R7, R47.reuse, R7, R2.reuse ;  /* 0x000000072f077223 */ /* 0x140fe20000000002 */
[--C-:B------:R-:W-:Y:S01]  /*8590*/  FFMA R4, R47, R8, R2.reuse ;  /* 0x000000082f047223 */ /* 0x100fe20000000002 */
[----:B------:R-:W-:Y:S01]  /*85a0*/  SHF.L.U32 R67, R73, 0x10, RZ ;  /* 0x0000001049437819 */ /* 0x000fe200000006ff */
[C-C-:B------:R-:W-:Y:S01]  /*85b0*/  FFMA R5, R47.reuse, R9, R2.reuse ;  /* 0x000000092f057223 */ /* 0x140fe20000000002 */
[--C-:B------:R-:W-:Y:S01]  /*85c0*/  FFMA R10, R47, R10, R2.reuse ;  /* 0x0000000a2f0a7223 */ /* 0x100fe20000000002 */
[----:B------:R-:W-:Y:S01]  /*85d0*/  LOP3.LUT R68, R73, 0xffff0000, RZ, 0xc0, !PT ;  /* 0xffff000049447812 */ /* 0x000fe200078ec0ff */
[C-C-:B------:R-:W-:Y:S01]  /*85e0*/  FFMA R11, R47.reuse, R11, R2.reuse ;  /* 0x0000000b2f0b7223 */ /* 0x140fe20000000002 */
[C-C-:B------:R-:W-:Y:S01]  /*85f0*/  FFMA R8, R47.reuse, R12, R2.reuse ;  /* 0x0000000c2f087223 */ /* 0x140fe20000000002 */
[C---:B------:R-:W-:Y:S01]  /*8600*/  SHF.L.U32 R69, R74.reuse, 0x10, RZ ;  /* 0x000000104a457819 */ /* 0x040fe200000006ff */
        /* <DEDUP_REMOVED lines=23> */
[C---:B------:R-:W-:Y:S01]  /*8780*/  SHF.L.U32 R32, R76.reuse, 0x10, RZ ;  /* 0x000000104c207819 */ /* 0x040fe200000006ff */
[C-C-:B------:R-:W-:Y:S01]  /*8790*/  FFMA R29, R47.reuse, R33, R2.reuse ;  /* 0x000000212f1d7223 */ /* 0x140fe20000000002 */
[----:B------:R-:W-:Y:S01]  /*87a0*/  LOP3.LUT R33, R76, 0xffff0000, RZ, 0xc0, !PT ;  /* 0xffff00004c217812 */ /* 0x000fe200078ec0ff */
[C-C-:B------:R-:W-:Y:S01]  /*87b0*/  FFMA R34, R47.reuse, R34, R2.reuse ;  /* 0x000000222f227223 */ /* 0x140fe20000000002 */
[----:B------:R-:W-:Y:S01]  /*87c0*/  FFMA R2, R47, R35, R2 ;  /* 0x000000232f027223 */ /* 0x000fe20000000002 */
[C---:B------:R-:W-:Y:S01]  /*87d0*/  FFMA R0, R49.reuse, R48, R0 ;  /* 0x0000003031007223 */ /* 0x040fe20000000000 */
        /* <DEDUP_REMOVED lines=9> */
[----:B------:R-:W-:Y:S01]  /*8870*/  FFMA R14, R49, R59, R14 ;  /* 0x0000003b310e7223 */ /* 0x000fe2000000000e */
[----:B------:R-:W-:Y:S01]  /*8880*/  SHF.L.U32 R35, R77, 0x10, RZ ;  /* 0x000000104d237819 */ /* 0x000fe200000006ff */
[----:B------:R-:W-:Y:S01]  /*8890*/  FFMA R15, R49, R60, R15 ;  /* 0x0000003c310f7223 */ /* 0x000fe2000000000f */
[----:B------:R-:W-:Y:S01]  /*88a0*/  LOP3.LUT R48, R77, 0xffff0000, RZ, 0xc0, !PT ;  /* 0xffff00004d307812 */ /* 0x000fe200078ec0ff */
[C---:B------:R-:W-:Y:S01]  /*88b0*/  FFMA R12, R49.reuse, R61, R12 ;  /* 0x0000003d310c7223 */ /* 0x040fe2000000000c */
        /* <DEDUP_REMOVED lines=19> */
[----:B------:R1:W-:Y:S01]  /*89f0*/  STS.128 [R107+0x6000], R76 ;  /* 0x0060004c6b007388 */ /* 0x0003e20000000c00 */
[----:B------:R-:W-:Y:S01]  /*8a00*/  F2FP.RELU.BF16.F32.PACK_AB R10, R13, R12 ;  /* 0x0000000c0d0a723e */ /* 0x000fe200000018ff */
[----:B------:R-:W-:Y:S01]  /*8a10*/  FFMA R26, R49, R71, R26 ;  /* 0x00000047311a7223 */ /* 0x000fe2000000001a */
[----:B------:R-:W-:Y:S01]  /*8a20*/  F2FP.RELU.BF16.F32.PACK_AB R11, R19, R18 ;  /* 0x00000012130b723e */ /* 0x000fe200000018ff */
[C---:B------:R-:W-:Y:S01]  /*8a30*/  FFMA R27, R49.reuse, R72, R27 ;  /* 0x00000048311b7223 */ /* 0x040fe2000000001b */
[----:B------:R-:W-:Y:S01]  /*8a40*/  FFMA R24, R49, R32, R24 ;  /* 0x0000002031187223 */ /* 0x000fe20000000018 */
[----:B------:R-:W-:Y:S01]  /*8a50*/  F2FP.RELU.BF16.F32.PACK_AB R16, R17, R16 ;  /* 0x000000101110723e */ /* 0x000fe200000018ff */
[C---:B------:R-:W-:Y:S01]  /*8a60*/  FFMA R25, R49.reuse, R33, R25 ;  /* 0x0000002131197223 */ /* 0x040fe20000000019 */
[----:B------:R1:W-:Y:S01]  /*8a70*/  STS.128 [R106+0x6010], R8 ;  /* 0x006010086a007388 */ /* 0x0003e20000000c00 */
[C---:B------:R-:W-:Y:S01]  /*8a80*/  FFMA R30, R49.reuse, R35, R30 ;  /* 0x00000023311e7223 */ /* 0x040fe2000000001e */
[----:B------:R-:W-:Y:S01]  /*8a90*/  FFMA R31, R49, R48, R31 ;  /* 0x00000030311f7223 */ /* 0x000fe2000000001f */
[----:B------:R-:W-:Y:S01]  /*8aa0*/  F2FP.RELU.BF16.F32.PACK_AB R17, R23, R22 ;  /* 0x000000161711723e */ /* 0x000fe200000018ff */
[----:B------:R-:W-:Y:S01]  /*8ab0*/  FFMA R28, R49, R50, R28 ;  /* 0x00000032311c7223 */ /* 0x000fe2000000001c */
[----:B------:R-:W-:Y:S01]  /*8ac0*/  F2FP.RELU.BF16.F32.PACK_AB R18, R21, R20 ;  /* 0x000000141512723e */ /* 0x000fe200000018ff */
[----:B------:R-:W-:Y:S01]  /*8ad0*/  FFMA R29, R49, R51, R29 ;  /* 0x00000033311d7223 */ /* 0x000fe2000000001d */
[----:B------:R-:W-:Y:S01]  /*8ae0*/  F2FP.RELU.BF16.F32.PACK_AB R19, R27, R26 ;  /* 0x0000001a1b13723e */ /* 0x000fe200000018ff */
[C---:B------:R-:W-:Y:S01]  /*8af0*/  FFMA R34, R49.reuse, R52, R34 ;  /* 0x0000003431227223 */ /* 0x040fe20000000022 */
[----:B------:R-:W-:Y:S01]  /*8b00*/  FFMA R2, R49, R53, R2 ;  /* 0x0000003531027223 */ /* 0x000fe20000000002 */
[----:B------:R-:W-:Y:S02]  /*8b10*/  F2FP.RELU.BF16.F32.PACK_AB R24, R25, R24 ;  /* 0x000000181918723e */ /* 0x000fe400000018ff */
[----:B------:R1:W-:Y:S01]  /*8b20*/  STS.128 [R105+0x6020], R16 ;  /* 0x0060201069007388 */ /* 0x0003e20000000c00 */
[----:B------:R-:W-:Y:S02]  /*8b30*/  F2FP.RELU.BF16.F32.PACK_AB R25, R31, R30 ;  /* 0x0000001e1f19723e */ /* 0x000fe400000018ff */
        /* <DEDUP_REMOVED lines=20> */
.L_x_128:
[----:B------:R-:W-:Y:S05]  /*8c80*/  BSYNC.RECONVERGENT B0 ;  /* 0x0000000000007941 */ /* 0x000fea0003800200 */
.L_x_127:
[----:B------:R-:W-:Y:S01]  /*8c90*/  BAR.SYNC.DEFER_BLOCKING 0x1, 0x80 ;  /* 0x0042000000007b1d */ /* 0x000fe20000010000 */
[----:B------:R-:W-:Y:S01]  /*8ca0*/  UISETP.NE.AND UP0, UPT, UR45, -0x4, UPT ;  /* 0xfffffffc2d00788c */ /* 0x000fe2000bf05270 */
[----:B------:R-:W-:Y:S08]  /*8cb0*/  IADD3 R81, PT, PT, R81, 0x1, RZ ;  /* 0x0000000151517810 */ /* 0x000ff00007ffe0ff */
[----:B------:R-:W-:Y:S05]  /*8cc0*/  BRA.U !UP0, `(.L_x_129) ;  /* 0x0000000108287547 */ /* 0x000fea000b800000 */
[----:B------:R-:W-:Y:S01]  /*8cd0*/  ISETP.NE.AND P0, PT, R111, RZ, PT ;  /* 0x000000ff6f00720c */ /* 0x000fe20003f05270 */
[----:B------:R-:W-:Y:S01]  /*8ce0*/  IMAD.U32 R2, RZ, RZ, UR52 ;  /* 0x00000034ff027e24 */ /* 0x000fe2000f8e00ff */
[----:B------:R-:W-:Y:S01]  /*8cf0*/  UIADD3 UR52, UPT, UPT, UR52, 0x1, URZ ;  /* 0x0000000134347890 */ /* 0x000fe2000fffe0ff */
[----:B------:R-:W-:Y:S03]  /*8d00*/  IMAD.U32 R0, RZ, RZ, UR37 ;  /* 0x00000025ff007e24 */ /* 0x000fe6000f8e00ff */
[----:B------:R-:W-:Y:S04]  /*8d10*/  UISETP.NE.AND UP0, UPT, UR52, 0x4, UPT ;  /* 0x000000043400788c */ /* 0x000fe8000bf05270 */
[----:B------:R-:W-:Y:S03]  /*8d20*/  USEL UR52, UR52, URZ, UP0 ;  /* 0x000000ff34347287 */ /* 0x000fe60008000000 */
[----:B------:R-:W-:Y:S05]  /*8d30*/  @!P0 LEA R2, R2, UR41, 0x3 ;  /* 0x0000002902028c11 */ /* 0x000fea000f8e18ff */
[----:B------:R-:W-:Y:S05]  /*8d40*/  @!P0 VIADD R2, R2, 0x80 ;  /* 0x0000008002028836 */ /* 0x000fea0000000000 */
[----:B------:R-:W-:Y:S04]  /*8d50*/  @!P0 PRMT R0, R0, 0x654, R2 ;  /* 0x0000065400008816 */ /* 0x000fe80000000002 */
[----:B------:R2:W-:Y:S03]  /*8d60*/  @!P0 SYNCS.ARRIVE.TRANS64.RED.A1T0 RZ, [R0+URZ], RZ ;  /* 0x000000ff00ff89a7 */ /* 0x0005e600081004ff */
.L_x_129:
[----:B------:R-:W-:Y:S01]  /*8d70*/  ISETP.NE.AND P2, PT, R109, RZ, PT ;  /* 0x000000ff6d00720c */ /* 0x000fe20003f45270 */
[----:B------:R-:W-:Y:S01]  /*8d80*/  UIADD3 UR45, UPT, UPT, UR45, 0x4, URZ ;  /* 0x000000042d2d7890 */ /* 0x000fe2000fffe0ff */
[----:B------:R-:W-:Y:S01]  /*8d90*/  ISETP.NE.AND P0, PT, R110, 0x2, PT ;  /* 0x000000026e00780c */ /* 0x000fe20003f05270 */
[----:B------:R-:W-:Y:S01]  /*8da0*/  IMAD.IADD R3, R44, 0x1, R92 ;  /* 0x000000012c037824 */ /* 0x000fe200078e025c */
[----:B------:R-:W-:Y:S01]  /*8db0*/  ISETP.NE.AND P1, PT, R81, 0x4, PT ;  /* 0x000000045100780c */ /* 0x000fe20003f25270 */
[----:B------:R-:W-:Y:S01]  /*8dc0*/  IMAD.IADD R4, R45, 0x1, R93 ;  /* 0x000000012d047824 */ /* 0x000fe200078e025d */
[----:B------:R-:W-:Y:S02]  /*8dd0*/  SEL R2, RZ, 0x1, P0 ;  /* 0x00000001ff027807 */ /* 0x000fe40000000000 */
[----:B--2---:R-:W-:Y:S02]  /*8de0*/  SEL R0, RZ, 0x1, P1 ;  /* 0x00000001ff007807 */ /* 0x004fe40000800000 */
[----:B------:R-:W-:Y:S02]  /*8df0*/  LOP3.LUT R102, R102, R2, RZ, 0x3c, !PT ;  /* 0x0000000266667212 */ /* 0x000fe400078e3cff */
[----:B------:R-:W-:Y:S02]  /*8e00*/  LOP3.LUT R103, R103, R0, RZ, 0x3c, !PT ;  /* 0x0000000067677212 */ /* 0x000fe400078e3cff */
[----:B------:R-:W-:Y:S02]  /*8e10*/  @P2 R2UR UR44, R101 ;  /* 0x00000000652c22ca */ /* 0x000fe400000e0000 */
[----:B------:R-:W-:Y:S02]  /*8e20*/  SEL R110, R110, RZ, P0 ;  /* 0x000000ff6e6e7207 */ /* 0x000fe40000000000 */
[----:B------:R-:W-:Y:S01]  /*8e30*/  SEL R81, R81, RZ, P1 ;  /* 0x000000ff51517207 */ /* 0x000fe20000800000 */
[----:B------:R-:W-:Y:S10]  /*8e40*/  @P2 BRA `(.L_x_130) ;  /* 0xffffffbc00d82947 */ /* 0x000ff4000383ffff */
[----:B------:R-:W2:Y:S01]  /*8e50*/  LDCU.64 UR6, c[0x0][0x888] ;  /* 0x00011100ff0677ac */ /* 0x000ea20008000a00 */
[----:B------:R-:W3:Y:S01]  /*8e60*/  LDCU.64 UR4, c[0x0][0x890] ;  /* 0x00011200ff0477ac */ /* 0x000ee20008000a00 */
[----:B--2---:R-:W-:Y:S02]  /*8e70*/  ISETP.NE.U32.AND P2, PT, RZ, UR6, PT ;  /* 0x00000006ff007c0c */ /* 0x004fe4000bf45070 */
[----:B---3--:R-:W-:Y:S02]  /*8e80*/  ISETP.NE.U32.AND P1, PT, RZ, UR4, PT ;  /* 0x00000004ff007c0c */ /* 0x008fe4000bf25070 */
[----:B------:R-:W-:Y:S02]  /*8e90*/  ISETP.NE.AND.EX P2, PT, RZ, UR7, PT, P2 ;  /* 0x00000007ff007c0c */ /* 0x000fe4000bf45320 */
[----:B------:R-:W-:-:S13]  /*8ea0*/  ISETP.NE.AND.EX P0, PT, RZ, UR5, PT, P1 ;  /* 0x00000005ff007c0c */ /* 0x000fda000bf05310 */
[----:B------:R-:W-:Y:S05]  /*8eb0*/  @P2 BRA P0, `(.L_x_131) ;  /* 0x00000000003c2947 */ /* 0x000fea0000000000 */
[----:B------:R-:W-:-:S13]  /*8ec0*/  ISETP.NE.AND.EX P1, PT, RZ, UR5, PT, P1 ;  /* 0x00000005ff007c0c */ /* 0x000fda000bf25310 */
[----:B------:R-:W-:Y:S05]  /*8ed0*/  @P1 BRA `(.L_x_132) ;  /* 0x00000000000c1947 */ /* 0x000fea0003800000 */
[----:B------:R-:W-:-:S13]  /*8ee0*/  FSETP.NEU.AND P0, PT, R49, RZ, PT ;  /* 0x000000ff3100720b */ /* 0x000fda0003f0d000 */
[----:B------:R-:W-:Y:S05]  /*8ef0*/  @!P0 EXIT ;  /* 0x000000000000894d */ /* 0x000fea0003800000 */
[----:B------:R-:W-:Y:S05]  /*8f00*/  BRA `(.L_x_131) ;  /* 0x0000000000287947 */ /* 0x000fea0003800000 */
.L_x_132:
[----:B------:R-:W-:Y:S01]  /*8f10*/  ISETP.NE.AND P0, PT, R112, RZ, PT ;  /* 0x000000ff7000720c */ /* 0x000fe20003f05270 */
[----:B------:R-:W-:-:S12]  /*8f20*/  BSSY.RECONVERGENT B0, `(.L_x_131) ;  /* 0x0000008000007945 */ /* 0x000fd80003800200 */
[----:B------:R-:W-:Y:S05]  /*8f30*/  @P0 BRA `(.L_x_133) ;  /* 0x0000000000100947 */ /* 0x000fea0003800000 */
[----:B------:R-:W-:-:S04]  /*8f40*/  ISETP.NE.U32.AND P0, PT, RZ, UR6, PT ;  /* 0x00000006ff007c0c */ /* 0x000fc8000bf05070 */
[----:B------:R-:W-:-:S13]  /*8f50*/  ISETP.NE.AND.EX P0, PT, RZ, UR7, PT, P0 ;  /* 0x00000007ff007c0c */ /* 0x000fda000bf05300 */
[----:B------:R-:W-:Y:S05]  /*8f60*/  @!P0 EXIT ;  /* 0x000000000000894d */ /* 0x000fea0003800000 */
[----:B------:R-:W-:Y:S05]  /*8f70*/  BRA `(.L_x_134) ;  /* 0x0000000000087947 */ /* 0x000fea0003800000 */
.L_x_133:
[----:B------:R-:W-:-:S13]  /*8f80*/  FSETP.NEU.AND P0, PT, R49, RZ, PT ;  /* 0x000000ff3100720b */ /* 0x000fda0003f0d000 */
[----:B------:R-:W-:Y:S05]  /*8f90*/  @!P0 EXIT ;  /* 0x000000000000894d */ /* 0x000fea0003800000 */
.L_x_134:
[----:B------:R-:W-:Y:S05]  /*8fa0*/  BSYNC.RECONVERGENT B0 ;  /* 0x0000000000007941 */ /* 0x000fea0003800200 */
.L_x_131:
[----:B------:R-:W-:Y:S01]  /*8fb0*/  ULEA UR4, UR52, UR41, 0x3 ;  /* 0x0000002934047291 */ /* 0x000fe2000f8e18ff */
[----:B------:R-:W-:-:S04]  /*8fc0*/  DEPBAR.LE SB0, 0x0 ;  /* 0x000080000000791a */ /* 0x000fc80000000000 */
[----:B------:R-:W-:-:S04]  /*8fd0*/  UIADD3 UR4, UPT, UPT, UR4, 0x80, URZ ;  /* 0x0000008004047890 */ /* 0x000fc8000fffe0ff */
[----:B------:R-:W-:-:S09]  /*8fe0*/  UPRMT UR4, UR37, 0x654, UR4 ;  /* 0x0000065425047896 */ /* 0x000fd20008000004 */
[----:B------:R-:W-:Y:S01]  /*8ff0*/  SYNCS.ARRIVE.TRANS64.RED.A1T0 RZ, [UR4], RZ ;  /* 0x000000ffffff79a7 */ /* 0x000fe20008100404 */
[----:B------:R-:W-:Y:S05]  /*9000*/  EXIT ;  /* 0x000000000000794d */ /* 0x000fea0003800000 */
.L_x_19:
[----:B----4-:R4:W1:Y:S02]  /*9010*/  SYNCS.PHASECHK.TRANS64.TRYWAIT P0, [R2+URZ+0x120], R5 ;  /* 0x00012005020075a7 */ /* 0x01086400080011ff */
[----:B-1----:R-:W-:Y:S05]  /*9020*/  @!P0 NANOSLEEP.SYNCS 0x989680 ;  /* 0x009896800000895d */ /* 0x002fea0003900000 */
[----:B------:R-:W1:Y:S02]  /*9030*/  @!P0 SYNCS.PHASECHK.TRANS64 P0, [R2+URZ+0x120], R5 ;  /* 0x00012005020085a7 */ /* 0x000e6400080010ff */
[----:B-1----:R-:W-:Y:S05]  /*9040*/  @!P0 BRA `(.L_x_19) ;  /* 0xfffffffc00f08947 */ /* 0x002fea000383ffff */
[----:B------:R-:W-:Y:S05]  /*9050*/  BRA `(.L_x_135) ;  /* 0xffffff84005c7947 */ /* 0x000fea000383ffff */
.L_x_22:
[----:B-1----:R-:W-:-:S07]  /*9060*/  MOV R2, UR41 ;  /* 0x0000002900027c02 */ /* 0x002fce0008000f00 */
.L_x_136:
[----:B-1----:R1:W4:Y:S02]  /*9070*/  SYNCS.PHASECHK.TRANS64.TRYWAIT P0, [R2+URZ+0x30], R4 ;  /* 0x00003004020075a7 */ /* 0x00232400080011ff */
[----:B----4-:R-:W-:Y:S05]  /*9080*/  @!P0 NANOSLEEP.SYNCS 0x989680 ;  /* 0x009896800000895d */ /* 0x010fea0003900000 */
[----:B------:R-:W4:Y:S02]  /*9090*/  @!P0 SYNCS.PHASECHK.TRANS64 P0, [R2+URZ+0x30], R4 ;  /* 0x00003004020085a7 */ /* 0x000f2400080010ff */
[----:B----4-:R-:W-:Y:S05]  /*90a0*/  @!P0 BRA `(.L_x_136) ;  /* 0xfffffffc00f08947 */ /* 0x010fea000383ffff */
[----:B------:R-:W-:Y:S05]  /*90b0*/  BRA `(.L_x_21) ;  /* 0xffffff8400ac7947 */ /* 0x000fea000383ffff */
.L_x_28:
[----:B-1----:R-:W-:-:S07]  /*90c0*/  MOV R2, UR17 ;  /* 0x0000001100027c02 */ /* 0x002fce0008000f00 */
.L_x_137:
[----:B-1----:R1:W4:Y:S02]  /*90d0*/  SYNCS.PHASECHK.TRANS64.TRYWAIT P0, [R2+URZ+0x30], R4 ;  /* 0x00003004020075a7 */ /* 0x00232400080011ff */
[----:B----4-:R-:W-:Y:S05]  /*90e0*/  @!P0 NANOSLEEP.SYNCS 0x989680 ;  /* 0x009896800000895d */ /* 0x010fea0003900000 */
[----:B------:R-:W4:Y:S02]  /*90f0*/  @!P0 SYNCS.PHASECHK.TRANS64 P0, [R2+URZ+0x30], R4 ;  /* 0x00003004020085a7 */ /* 0x000f2400080010ff */
[----:B----4-:R-:W-:Y:S05]  /*9100*/  @!P0 BRA `(.L_x_137) ;  /* 0xfffffffc00f08947 */ /* 0x010fea000383ffff */
[----:B------:R-:W-:Y:S05]  /*9110*/  BRA `(.L_x_27) ;  /* 0xffffff8800547947 */ /* 0x000fea000383ffff */
.L_x_32:
[----:B-1----:R1:W4:Y:S02]  /*9120*/  SYNCS.PHASECHK.TRANS64.TRYWAIT P0, [R2+URZ+0xb0], R3 ;  /* 0x0000b003020075a7 */ /* 0x00232400080011ff */
[----:B----4-:R-:W-:Y:S05]  /*9130*/  @!P0 NANOSLEEP.SYNCS 0x989680 ;  /* 0x009896800000895d */ /* 0x010fea0003900000 */
[----:B------:R-:W4:Y:S02]  /*9140*/  @!P0 SYNCS.PHASECHK.TRANS64 P0, [R2+URZ+0xb0], R3 ;  /* 0x0000b003020085a7 */ /* 0x000f2400080010ff */
[----:B----4-:R-:W-:Y:S05]  /*9150*/  @!P0 BRA `(.L_x_32) ;  /* 0xfffffffc00f08947 */ /* 0x010fea000383ffff */
[----:B------:R-:W-:Y:S05]  /*9160*/  BRA `(.L_x_138) ;  /* 0xffffff8800e07947 */ /* 0x000fea000383ffff */
.L_x_36:
[----:B--2---:R-:W-:-:S07]  /*9170*/  MOV R0, UR5 ;  /* 0x0000000500007c02 */ /* 0x004fce0008000f00 */
.L_x_139:
[----:B-1----:R1:W2:Y:S02]  /*9180*/  SYNCS.PHASECHK.TRANS64.TRYWAIT P0, [R0+URZ], R2 ;  /* 0x00000002000075a7 */ /* 0x0022a400080011ff */
[----:B--2---:R-:W-:Y:S05]  /*9190*/  @!P0 NANOSLEEP.SYNCS 0x989680 ;  /* 0x009896800000895d */ /* 0x004fea0003900000 */
[----:B------:R-:W2:Y:S02]  /*91a0*/  @!P0 SYNCS.PHASECHK.TRANS64 P0, [R0+URZ], R2 ;  /* 0x00000002000085a7 */ /* 0x000ea400080010ff */
[----:B--2---:R-:W-:Y:S05]  /*91b0*/  @!P0 BRA `(.L_x_139) ;  /* 0xfffffffc00f08947 */ /* 0x004fea000383ffff */
[----:B------:R-:W-:Y:S05]  /*91c0*/  BRA `(.L_x_140) ;  /* 0xffffff9000507947 */ /* 0x000fea000383ffff */
.L_x_37:
[----:B--2---:R-:W-:-:S07]  /*91d0*/  MOV R0, UR5 ;  /* 0x0000000500007c02 */ /* 0x004fce0008000f00 */
.L_x_141:
[----:B-1----:R1:W2:Y:S02]  /*91e0*/  SYNCS.PHASECHK.TRANS64.TRYWAIT P0, [R0+URZ], R3 ;  /* 0x00000003000075a7 */ /* 0x0022a400080011ff */
[----:B--2---:R-:W-:Y:S05]  /*91f0*/  @!P0 NANOSLEEP.SYNCS 0x989680 ;  /* 0x009896800000895d */ /* 0x004fea0003900000 */
[----:B------:R-:W2:Y:S02]  /*9200*/  @!P0 SYNCS.PHASECHK.TRANS64 P0, [R0+URZ], R3 ;  /* 0x00000003000085a7 */ /* 0x000ea400080010ff */
[----:B--2---:R-:W-:Y:S05]  /*9210*/  @!P0 BRA `(.L_x_141) ;  /* 0xfffffffc00f08947 */ /* 0x004fea000383ffff */
[----:B------:R-:W-:Y:S05]  /*9220*/  BRA `(.L_x_142) ;  /* 0xffffff90005c7947 */ /* 0x000fea000383ffff */
.L_x_38:
[----:B--2---:R-:W-:-:S07]  /*9230*/  MOV R0, UR5 ;  /* 0x0000000500007c02 */ /* 0x004fce0008000f00 */
.L_x_143:
[----:B-1----:R1:W2:Y:S02]  /*9240*/  SYNCS.PHASECHK.TRANS64.TRYWAIT P0, [R0+URZ], R3 ;  /* 0x00000003000075a7 */ /* 0x0022a400080011ff */
[----:B--2---:R-:W-:Y:S05]  /*9250*/  @!P0 NANOSLEEP.SYNCS 0x989680 ;  /* 0x009896800000895d */ /* 0x004fea0003900000 */
[----:B------:R-:W2:Y:S02]  /*9260*/  @!P0 SYNCS.PHASECHK.TRANS64 P0, [R0+URZ], R3 ;  /* 0x00000003000085a7 */ /* 0x000ea400080010ff */
[----:B--2---:R-:W-:Y:S05]  /*9270*/  @!P0 BRA `(.L_x_143) ;  /* 0xfffffffc00f08947 */ /* 0x004fea000383ffff */
[----:B------:R-:W-:Y:S05]  /*9280*/  BRA `(.L_x_144) ;  /* 0xffffff9000687947 */ /* 0x000fea000383ffff */
.L_x_39:
[----:B--2---:R-:W-:-:S07]  /*9290*/  MOV R0, UR5 ;  /* 0x0000000500007c02 */ /* 0x004fce0008000f00 */
.L_x_145:
[----:B-1----:R1:W2:Y:S02]  /*92a0*/  SYNCS.PHASECHK.TRANS64.TRYWAIT P0, [R0+URZ], R3 ;  /* 0x00000003000075a7 */ /* 0x0022a400080011ff */
[----:B--2---:R-:W-:Y:S05]  /*92b0*/  @!P0 NANOSLEEP.SYNCS 0x989680 ;  /* 0x009896800000895d */ /* 0x004fea0003900000 */
[----:B------:R-:W2:Y:S02]  /*92c0*/  @!P0 SYNCS.PHASECHK.TRANS64 P0, [R0+URZ], R3 ;  /* 0x00000003000085a7 */ /* 0x000ea400080010ff */
[----:B--2---:R-:W-:Y:S05]  /*92d0*/  @!P0 BRA `(.L_x_145) ;  /* 0xfffffffc00f08947 */ /* 0x004fea000383ffff */
[----:B------:R-:W-:Y:S05]  /*92e0*/  BRA `(.L_x_146) ;  /* 0xffffff9000747947 */ /* 0x000fea000383ffff */
.L_x_40:
[----:B--2---:R-:W-:-:S07]  /*92f0*/  MOV R0, UR5 ;  /* 0x0000000500007c02 */ /* 0x004fce0008000f00 */
.L_x_147:
[----:B-1----:R1:W2:Y:S02]  /*9300*/  SYNCS.PHASECHK.TRANS64.TRYWAIT P0, [R0+URZ], R3 ;  /* 0x00000003000075a7 */ /* 0x0022a400080011ff */
[----:B--2---:R-:W-:Y:S05]  /*9310*/  @!P0 NANOSLEEP.SYNCS 0x989680 ;  /* 0x009896800000895d */ /* 0x004fea0003900000 */
[----:B------:R-:W2:Y:S02]  /*9320*/  @!P0 SYNCS.PHASECHK.TRANS64 P0, [R0+URZ], R3 ;  /* 0x00000003000085a7 */ /* 0x000ea400080010ff */
[----:B--2---:R-:W-:Y:S05]  /*9330*/  @!P0 BRA `(.L_x_147) ;  /* 0xfffffffc00f08947 */ /* 0x004fea000383ffff */
[----:B------:R-:W-:Y:S05]  /*9340*/  BRA `(.L_x_148) ;  /* 0xffffff9000807947 */ /* 0x000fea000383ffff */
.L_x_43:
[----:B-1----:R1:W2:Y:S02]  /*9350*/  SYNCS.PHASECHK.TRANS64.TRYWAIT P0, [R0+URZ+0x110], R4 ;  /* 0x00011004000075a7 */ /* 0x0022a400080011ff */
[----:B--2---:R-:W-:Y:S05]  /*9360*/  @!P0 NANOSLEEP.SYNCS 0x989680 ;  /* 0x009896800000895d */ /* 0x004fea0003900000 */
[----:B------:R-:W2:Y:S02]  /*9370*/  @!P0 SYNCS.PHASECHK.TRANS64 P0, [R0+URZ+0x110], R4 ;  /* 0x00011004000085a7 */ /* 0x000ea400080010ff */
[----:B--2---:R-:W-:Y:S05]  /*9380*/  @!P0 BRA `(.L_x_43) ;  /* 0xfffffffc00f08947 */ /* 0x004fea000383ffff */
[----:B------:R-:W-:Y:S05]  /*9390*/  BRA `(.L_x_149) ;  /* 0xffffff9000dc7947 */ /* 0x000fea000383ffff */
.L_x_44:
[----:B------:R-:W-:-:S07]  /*93a0*/  MOV R0, UR5 ;  /* 0x0000000500007c02 */ /* 0x000fce0008000f00 */
.L_x_150:
[----:B-1----:R1:W2:Y:S02]  /*93b0*/  SYNCS.PHASECHK.TRANS64.TRYWAIT P0, [R0+URZ+0xc0], R5 ;  /* 0x0000c005000075a7 */ /* 0x0022a400080011ff */
[----:B--2---:R-:W-:Y:S05]  /*93c0*/  @!P0 NANOSLEEP.SYNCS 0x989680 ;  /* 0x009896800000895d */ /* 0x004fea0003900000 */
[----:B------:R-:W2:Y:S02]  /*93d0*/  @!P0 SYNCS.PHASECHK.TRANS64 P0, [R0+URZ+0xc0], R5 ;  /* 0x0000c005000085a7 */ /* 0x000ea400080010ff */
[----:B--2---:R-:W-:Y:S05]  /*93e0*/  @!P0 BRA `(.L_x_150) ;  /* 0xfffffffc00f08947 */ /* 0x004fea000383ffff */
[----:B------:R-:W-:Y:S05]  /*93f0*/  BRA `(.L_x_151) ;  /* 0xffffff9000ec7947 */ /* 0x000fea000383ffff */
.L_x_45:
[----:B-1----:R1:W2:Y:S02]  /*9400*/  SYNCS.PHASECHK.TRANS64.TRYWAIT P1, [R0+URZ+0xb0], R4 ;  /* 0x0000b004000075a7 */ /* 0x0022a400080211ff */
[----:B--2---:R-:W-:Y:S05]  /*9410*/  @!P1 NANOSLEEP.SYNCS 0x989680 ;  /* 0x009896800000995d */ /* 0x004fea0003900000 */
[----:B------:R-:W2:Y:S02]  /*9420*/  @!P1 SYNCS.PHASECHK.TRANS64 P1, [R0+URZ+0xb0], R4 ;  /* 0x0000b004000095a7 */ /* 0x000ea400080210ff */
[----:B--2---:R-:W-:Y:S05]  /*9430*/  @!P1 BRA `(.L_x_45) ;  /* 0xfffffffc00f09947 */ /* 0x004fea000383ffff */
[----:B------:R-:W-:Y:S05]  /*9440*/  BRA `(.L_x_152) ;  /* 0xffffff94001c7947 */ /* 0x000fea000383ffff */
.L_x_48:
[----:B------:R-:W-:-:S07]  /*9450*/  MOV R0, UR5 ;  /* 0x0000000500007c02 */ /* 0x000fce0008000f00 */
.L_x_153:
[----:B-1----:R1:W2:Y:S02]  /*9460*/  SYNCS.PHASECHK.TRANS64.TRYWAIT P0, [R0+URZ+0xc0], R2 ;  /* 0x0000c002000075a7 */ /* 0x0022a400080011ff */
[----:B--2---:R-:W-:Y:S05]  /*9470*/  @!P0 NANOSLEEP.SYNCS 0x989680 ;  /* 0x009896800000895d */ /* 0x004fea0003900000 */
[----:B------:R-:W2:Y:S02]  /*9480*/  @!P0 SYNCS.PHASECHK.TRANS64 P0, [R0+URZ+0xc0], R2 ;  /* 0x0000c002000085a7 */ /* 0x000ea400080010ff */
[----:B--2---:R-:W-:Y:S05]  /*9490*/  @!P0 BRA `(.L_x_153) ;  /* 0xfffffffc00f08947 */ /* 0x004fea000383ffff */
[----:B------:R-:W-:Y:S05]  /*94a0*/  BRA `(.L_x_47) ;  /* 0xffffff9400707947 */ /* 0x000fea000383ffff */
.L_x_55:
[----:B-1----:R1:W2:Y:S02]  /*94b0*/  SYNCS.PHASECHK.TRANS64.TRYWAIT P1, [R0+URZ+0xb0], R2 ;  /* 0x0000b002000075a7 */ /* 0x0022a400080211ff */
[----:B--2---:R-:W-:Y:S05]  /*94c0*/  @!P1 NANOSLEEP.SYNCS 0x989680 ;  /* 0x009896800000995d */ /* 0x004fea0003900000 */
[----:B------:R-:W2:Y:S02]  /*94d0*/  @!P1 SYNCS.PHASECHK.TRANS64 P1, [R0+URZ+0xb0], R2 ;  /* 0x0000b002000095a7 */ /* 0x000ea400080210ff */
[----:B--2---:R-:W-:Y:S05]  /*94e0*/  @!P1 BRA `(.L_x_55) ;  /* 0xfffffffc00f09947 */ /* 0x004fea000383ffff */
[----:B------:R-:W-:Y:S05]  /*94f0*/  BRA `(.L_x_154) ;  /* 0xffffff9800e07947 */ /* 0x000fea000383ffff */
.L_x_56:
[----:B------:R-:W-:-:S07]  /*9500*/  MOV R2, UR7 ;  /* 0x0000000700027c02 */ /* 0x000fce0008000f00 */
.L_x_155:
[----:B-1----:R1:W2:Y:S02]  /*9510*/  SYNCS.PHASECHK.TRANS64.TRYWAIT P0, [R2+URZ+0xf0], R0 ;  /* 0x0000f000020075a7 */ /* 0x0022a400080011ff */
[----:B--2---:R-:W-:Y:S05]  /*9520*/  @!P0 NANOSLEEP.SYNCS 0x989680 ;  /* 0x009896800000895d */ /* 0x004fea0003900000 */
[----:B------:R-:W2:Y:S02]  /*9530*/  @!P0 SYNCS.PHASECHK.TRANS64 P0, [R2+URZ+0xf0], R0 ;  /* 0x0000f000020085a7 */ /* 0x000ea400080010ff */
[----:B--2---:R-:W-:Y:S05]  /*9540*/  @!P0 BRA `(.L_x_155) ;  /* 0xfffffffc00f08947 */ /* 0x004fea000383ffff */
[----:B------:R-:W-:Y:S05]  /*9550*/  BRA `(.L_x_156) ;  /* 0xffffff9c00187947 */ /* 0x000fea000383ffff */
.L_x_59:
[----:B------:R-:W-:Y:S07]  /*9560*/  MOV R0, UR6 ;  /* 0x0000000600007c02 */ /* 0x000fee0008000f00 */
.L_x_157:
[----:B-1----:R1:W2:Y:S02]  /*9570*/  SYNCS.PHASECHK.TRANS64.TRYWAIT P0, [R0+URZ], R2 ;  /* 0x00000002000075a7 */ /* 0x0022a400080011ff */
[----:B--2---:R-:W-:Y:S05]  /*9580*/  @!P0 NANOSLEEP.SYNCS 0x989680 ;  /* 0x009896800000895d */ /* 0x004fea0003900000 */
[----:B------:R-:W2:Y:S02]  /*9590*/  @!P0 SYNCS.PHASECHK.TRANS64 P0, [R0+URZ], R2 ;  /* 0x00000002000085a7 */ /* 0x000ea400080010ff */
[----:B--2---:R-:W-:Y:S05]  /*95a0*/  @!P0 BRA `(.L_x_157) ;  /* 0xfffffffc00f08947 */ /* 0x004fea000383ffff */
[----:B------:R-:W-:Y:S05]  /*95b0*/  BRA `(.L_x_58) ;  /* 0xffffff9c00347947 */ /* 0x000fea000383ffff */
.L_x_62:
[----:B------:R-:W-:-:S07]  /*95c0*/  MOV R0, UR6 ;  /* 0x0000000600007c02 */ /* 0x000fce0008000f00 */
.L_x_158:
[----:B--2---:R2:W4:Y:S02]  /*95d0*/  SYNCS.PHASECHK.TRANS64.TRYWAIT P0, [R0+URZ], R2 ;  /* 0x00000002000075a7 */ /* 0x00452400080011ff */
[----:B----4-:R-:W-:Y:S05]  /*95e0*/  @!P0 NANOSLEEP.SYNCS 0x989680 ;  /* 0x009896800000895d */ /* 0x010fea0003900000 */
[----:B------:R-:W4:Y:S02]  /*95f0*/  @!P0 SYNCS.PHASECHK.TRANS64 P0, [R0+URZ], R2 ;  /* 0x00000002000085a7 */ /* 0x000f2400080010ff */
[----:B----4-:R-:W-:Y:S05]  /*9600*/  @!P0 BRA `(.L_x_158) ;  /* 0xfffffffc00f08947 */ /* 0x010fea000383ffff */
[----:B------:R-:W-:Y:S05]  /*9610*/  BRA `(.L_x_159) ;  /* 0xffffffa000107947 */ /* 0x000fea000383ffff */
.L_x_63:
[----:B------:R-:W-:-:S07]  /*9620*/  MOV R0, UR6 ;  /* 0x0000000600007c02 */ /* 0x000fce0008000f00 */
.L_x_160:
[----:B-1----:R1:W2:Y:S02]  /*9630*/  SYNCS.PHASECHK.TRANS64.TRYWAIT P0, [R0+URZ], R3 ;  /* 0x00000003000075a7 */ /* 0x0022a400080011ff */
[----:B--2---:R-:W-:Y:S05]  /*9640*/  @!P0 NANOSLEEP.SYNCS 0x989680 ;  /* 0x009896800000895d */ /* 0x004fea0003900000 */
[----:B------:R-:W2:Y:S02]  /*9650*/  @!P0 SYNCS.PHASECHK.TRANS64 P0, [R0+URZ], R3 ;  /* 0x00000003000085a7 */ /* 0x000ea400080010ff */
[----:B--2---:R-:W-:Y:S05]  /*9660*/  @!P0 BRA `(.L_x_160) ;  /* 0xfffffffc00f08947 */ /* 0x004fea000383ffff */
[----:B------:R-:W-:Y:S05]  /*9670*/  BRA `(.L_x_161) ;  /* 0xffffffa0001c7947 */ /* 0x000fea000383ffff */
.L_x_64:
[----:B------:R-:W-:-:S07]  /*9680*/  MOV R0, UR6 ;  /* 0x0000000600007c02 */ /* 0x000fce0008000f00 */
.L_x_162:
[----:B-1----:R1:W2:Y:S02]  /*9690*/  SYNCS.PHASECHK.TRANS64.TRYWAIT P0, [R0+URZ], R3 ;  /* 0x00000003000075a7 */ /* 0x0022a400080011ff */
[----:B--2---:R-:W-:Y:S05]  /*96a0*/  @!P0 NANOSLEEP.SYNCS 0x989680 ;  /* 0x009896800000895d */ /* 0x004fea0003900000 */
[----:B------:R-:W2:Y:S02]  /*96b0*/  @!P0 SYNCS.PHASECHK.TRANS64 P0, [R0+URZ], R3 ;  /* 0x00000003000085a7 */ /* 0x000ea400080010ff */
[----:B--2---:R-:W-:Y:S05]  /*96c0*/  @!P0 BRA `(.L_x_162) ;  /* 0xfffffffc00f08947 */ /* 0x004fea000383ffff */
[----:B------:R-:W-:Y:S05]  /*96d0*/  BRA `(.L_x_163) ;  /* 0xffffffa000287947 */ /* 0x000fea000383ffff */
.L_x_65:
[----:B-1----:R-:W-:-:S07]  /*96e0*/  MOV R0, UR7 ;  /* 0x0000000700007c02 */ /* 0x002fce0008000f00 */
.L_x_164:
[----:B-1----:R1:W2:Y:S02]  /*96f0*/  SYNCS.PHASECHK.TRANS64.TRYWAIT P0, [R0+URZ], R2 ;  /* 0x00000002000075a7 */ /* 0x0022a400080011ff */
[----:B--2---:R-:W-:Y:S05]  /*9700*/  @!P0 NANOSLEEP.SYNCS 0x989680 ;  /* 0x009896800000895d */ /* 0x004fea0003900000 */
[----:B------:R-:W2:Y:S02]  /*9710*/  @!P0 SYNCS.PHASECHK.TRANS64 P0, [R0+URZ], R2 ;  /* 0x00000002000085a7 */ /* 0x000ea400080010ff */
[----:B--2---:R-:W-:Y:S05]  /*9720*/  @!P0 BRA `(.L_x_164) ;  /* 0xfffffffc00f08947 */ /* 0x004fea000383ffff */
[----:B------:R-:W-:Y:S05]  /*9730*/  BRA `(.L_x_165) ;  /* 0xffffffa000347947 */ /* 0x000fea000383ffff */
.L_x_70:
[----:B---3--:R3:W1:Y:S02]  /*9740*/  SYNCS.PHASECHK.TRANS64.TRYWAIT P0, [R0+URZ+0xb0], R2 ;  /* 0x0000b002000075a7 */ /* 0x00866400080011ff */
[----:B-1----:R-:W-:Y:S05]  /*9750*/  @!P0 NANOSLEEP.SYNCS 0x989680 ;  /* 0x009896800000895d */ /* 0x002fea0003900000 */
[----:B------:R-:W1:Y:S02]  /*9760*/  @!P0 SYNCS.PHASECHK.TRANS64 P0, [R0+URZ+0xb0], R2 ;  /* 0x0000b002000085a7 */ /* 0x000e6400080010ff */
[----:B-1----:R-:W-:Y:S05]  /*9770*/  @!P0 BRA `(.L_x_70) ;  /* 0xfffffffc00f08947 */ /* 0x002fea000383ffff */
[----:B------:R-:W-:Y:S05]  /*9780*/  BRA `(.L_x_166) ;  /* 0xffffffa400407947 */ /* 0x000fea000383ffff */
.L_x_73:
[----:B------:R-:W-:Y:S07]  /*9790*/  MOV R0, UR6 ;  /* 0x0000000600007c02 */ /* 0x000fee0008000f00 */
.L_x_167:
[----:B-1----:R1:W3:Y:S02]  /*97a0*/  SYNCS.PHASECHK.TRANS64.TRYWAIT P0, [R0+URZ+0xa8], R2 ;  /* 0x0000a802000075a7 */ /* 0x0022e400080011ff */
[----:B---3--:R-:W-:Y:S05]  /*97b0*/  @!P0 NANOSLEEP.SYNCS 0x989680 ;  /* 0x009896800000895d */ /* 0x008fea0003900000 */
[----:B------:R-:W3:Y:S02]  /*97c0*/  @!P0 SYNCS.PHASECHK.TRANS64 P0, [R0+URZ+0xa8], R2 ;  /* 0x0000a802000085a7 */ /* 0x000ee400080010ff */
[----:B---3--:R-:W-:Y:S05]  /*97d0*/  @!P0 BRA `(.L_x_167) ;  /* 0xfffffffc00f08947 */ /* 0x008fea000383ffff */
[----:B------:R-:W-:Y:S05]  /*97e0*/  BRA `(.L_x_72) ;  /* 0xffffffa800207947 */ /* 0x000fea000383ffff */
.L_x_76:
[----:B------:R-:W-:Y:S07]  /*97f0*/  MOV R0, UR6 ;  /* 0x0000000600007c02 */ /* 0x000fee0008000f00 */
.L_x_168:
[----:B-1----:R1:W2:Y:S02]  /*9800*/  SYNCS.PHASECHK.TRANS64.TRYWAIT P0, [R0+URZ+0x80], R32 ;  /* 0x00008020000075a7 */ /* 0x0022a400080011ff */
[----:B--2---:R-:W-:Y:S05]  /*9810*/  @!P0 NANOSLEEP.SYNCS 0x989680 ;  /* 0x009896800000895d */ /* 0x004fea0003900000 */
[----:B------:R-:W2:Y:S02]  /*9820*/  @!P0 SYNCS.PHASECHK.TRANS64 P0, [R0+URZ+0x80], R32 ;  /* 0x00008020000085a7 */ /* 0x000ea400080010ff */
[----:B--2---:R-:W-:Y:S05]  /*9830*/  @!P0 BRA `(.L_x_168) ;  /* 0xfffffffc00f08947 */ /* 0x004fea000383ffff */
[----:B------:R-:W-:Y:S05]  /*9840*/  BRA `(.L_x_169) ;  /* 0xffffffa800987947 */ /* 0x000fea000383ffff */
.L_x_77:
[----:B------:R-:W-:Y:S07]  /*9850*/  MOV R0, UR6 ;  /* 0x0000000600007c02 */ /* 0x000fee0008000f00 */
.L_x_170:
[----:B-1----:R1:W2:Y:S02]  /*9860*/  SYNCS.PHASECHK.TRANS64.TRYWAIT P0, [R0+URZ+0x88], R32 ;  /* 0x00008820000075a7 */ /* 0x0022a400080011ff */
[----:B--2---:R-:W-:Y:S05]  /*9870*/  @!P0 NANOSLEEP.SYNCS 0x989680 ;  /* 0x009896800000895d */ /* 0x004fea0003900000 */
[----:B------:R-:W2:Y:S02]  /*9880*/  @!P0 SYNCS.PHASECHK.TRANS64 P0, [R0+URZ+0x88], R32 ;  /* 0x00008820000085a7 */ /* 0x000ea400080010ff */
[----:B--2---:R-:W-:Y:S05]  /*9890*/  @!P0 BRA `(.L_x_170) ;  /* 0xfffffffc00f08947 */ /* 0x004fea000383ffff */
[----:B------:R-:W-:Y:S05]  /*98a0*/  BRA `(.L_x_171) ;  /* 0xffffffa800d47947 */ /* 0x000fea000383ffff */
.L_x_78:
[----:B------:R-:W-:Y:S07]  /*98b0*/  MOV R0, UR6 ;  /* 0x0000000600007c02 */ /* 0x000fee0008000f00 */
.L_x_172:
[----:B-1----:R1:W2:Y:S02]  /*98c0*/  SYNCS.PHASECHK.TRANS64.TRYWAIT P0, [R0+URZ+0x90], R32 ;  /* 0x00009020000075a7 */ /* 0x0022a400080011ff */
[----:B--2---:R-:W-:Y:S05]  /*98d0*/  @!P0 NANOSLEEP.SYNCS 0x989680 ;  /* 0x009896800000895d */ /* 0x004fea0003900000 */
[----:B------:R-:W2:Y:S02]  /*98e0*/  @!P0 SYNCS.PHASECHK.TRANS64 P0, [R0+URZ+0x90], R32 ;  /* 0x00009020000085a7 */ /* 0x000ea400080010ff */
[----:B--2---:R-:W-:Y:S05]  /*98f0*/  @!P0 BRA `(.L_x_172) ;  /* 0xfffffffc00f08947 */ /* 0x004fea000383ffff */
[----:B------:R-:W-:Y:S05]  /*9900*/  BRA `(.L_x_173) ;  /* 0xffffffac00187947 */ /* 0x000fea000383ffff */
.L_x_79:
[----:B------:R-:W-:Y:S07]  /*9910*/  MOV R0, UR6 ;  /* 0x0000000600007c02 */ /* 0x000fee0008000f00 */
.L_x_174:
[----:B-1----:R1:W2:Y:S02]  /*9920*/  SYNCS.PHASECHK.TRANS64.TRYWAIT P0, [R0+URZ+0x98], R32 ;  /* 0x00009820000075a7 */ /* 0x0022a400080011ff */
[----:B--2---:R-:W-:Y:S05]  /*9930*/  @!P0 NANOSLEEP.SYNCS 0x989680 ;  /* 0x009896800000895d */ /* 0x004fea0003900000 */
[----:B------:R-:W2:Y:S02]  /*9940*/  @!P0 SYNCS.PHASECHK.TRANS64 P0, [R0+URZ+0x98], R32 ;  /* 0x00009820000085a7 */ /* 0x000ea400080010ff */
[----:B--2---:R-:W-:Y:S05]  /*9950*/  @!P0 BRA `(.L_x_174) ;  /* 0xfffffffc00f08947 */ /* 0x004fea000383ffff */
[----:B------:R-:W-:Y:S05]  /*9960*/  BRA `(.L_x_175) ;  /* 0xffffffac00a07947 */ /* 0x000fea000383ffff */
.L_x_81:
[----:B------:R-:W-:-:S07]  /*9970*/  MOV R0, UR6 ;  /* 0x0000000600007c02 */ /* 0x000fce0008000f00 */
.L_x_176:
[----:B-1----:R1:W2:Y:S02]  /*9980*/  SYNCS.PHASECHK.TRANS64.TRYWAIT P0, [R0+URZ+0x80], R2 ;  /* 0x00008002000075a7 */ /* 0x0022a400080011ff */
[----:B--2---:R-:W-:Y:S05]  /*9990*/  @!P0 NANOSLEEP.SYNCS 0x989680 ;  /* 0x009896800000895d */ /* 0x004fea0003900000 */
[----:B------:R-:W2:Y:S02]  /*99a0*/  @!P0 SYNCS.PHASECHK.TRANS64 P0, [R0+URZ+0x80], R2 ;  /* 0x00008002000085a7 */ /* 0x000ea400080010ff */
[----:B--2---:R-:W-:Y:S05]  /*99b0*/  @!P0 BRA `(.L_x_176) ;  /* 0xfffffffc00f08947 */ /* 0x004fea000383ffff */
[----:B------:R-:W-:Y:S05]  /*99c0*/  BRA `(.L_x_177) ;  /* 0xffffffb000107947 */ /* 0x000fea000383ffff */
.L_x_82:
[----:B-1----:R-:W-:-:S07]  /*99d0*/  MOV R0, UR6 ;  /* 0x0000000600007c02 */ /* 0x002fce0008000f00 */
.L_x_178:
[----:B-1----:R1:W2:Y:S02]  /*99e0*/  SYNCS.PHASECHK.TRANS64.TRYWAIT P0, [R0+URZ+0x88], R2 ;  /* 0x00008802000075a7 */ /* 0x0022a400080011ff */
[----:B--2---:R-:W-:Y:S05]  /*99f0*/  @!P0 NANOSLEEP.SYNCS 0x989680 ;  /* 0x009896800000895d */ /* 0x004fea0003900000 */
[----:B------:R-:W2:Y:S02]  /*9a00*/  @!P0 SYNCS.PHASECHK.TRANS64 P0, [R0+URZ+0x88], R2 ;  /* 0x00008802000085a7 */ /* 0x000ea400080010ff */
[----:B--2---:R-:W-:Y:S05]  /*9a10*/  @!P0 BRA `(.L_x_178) ;  /* 0xfffffffc00f08947 */ /* 0x004fea000383ffff */
[----:B------:R-:W-:Y:S05]  /*9a20*/  BRA `(.L_x_179) ;  /* 0xffffffb000007947 */ /* 0x000fea000383ffff */
.L_x_83:
[----:B-1----:R-:W-:-:S07]  /*9a30*/  MOV R0, UR6 ;  /* 0x0000000600007c02 */ /* 0x002fce0008000f00 */
.L_x_180:
[----:B-1----:R1:W2:Y:S02]  /*9a40*/  SYNCS.PHASECHK.TRANS64.TRYWAIT P0, [R0+URZ+0x90], R2 ;  /* 0x00009002000075a7 */ /* 0x0022a400080011ff */
[----:B--2---:R-:W-:Y:S05]  /*9a50*/  @!P0 NANOSLEEP.SYNCS 0x989680 ;  /* 0x009896800000895d */ /* 0x004fea0003900000 */
[----:B------:R-:W2:Y:S02]  /*9a60*/  @!P0 SYNCS.PHASECHK.TRANS64 P0, [R0+URZ+0x90], R2 ;  /* 0x00009002000085a7 */ /* 0x000ea400080010ff */
[----:B--2---:R-:W-:Y:S05]  /*9a70*/  @!P0 BRA `(.L_x_180) ;  /* 0xfffffffc00f08947 */ /* 0x004fea000383ffff */
[----:B------:R-:W-:Y:S05]  /*9a80*/  BRA `(.L_x_181) ;  /* 0xffffffac00f07947 */ /* 0x000fea000383ffff */
.L_x_85:
[----:B--2---:R2:W4:Y:S02]  /*9a90*/  SYNCS.PHASECHK.TRANS64.TRYWAIT P0, [R0+URZ+0xb0], R2 ;  /* 0x0000b002000075a7 */ /* 0x00452400080011ff */
[----:B----4-:R-:W-:Y:S05]  /*9aa0*/  @!P0 NANOSLEEP.SYNCS 0x989680 ;  /* 0x009896800000895d */ /* 0x010fea0003900000 */
[----:B------:R-:W4:Y:S02]  /*9ab0*/  @!P0 SYNCS.PHASECHK.TRANS64 P0, [R0+URZ+0xb0], R2 ;  /* 0x0000b002000085a7 */ /* 0x000f2400080010ff */
[----:B----4-:R-:W-:Y:S05]  /*9ac0*/  @!P0 BRA `(.L_x_85) ;  /* 0xfffffffc00f08947 */ /* 0x010fea000383ffff */
[----:B------:R-:W-:Y:S05]  /*9ad0*/  BRA `(.L_x_182) ;  /* 0xffffffb000c87947 */ /* 0x000fea000383ffff */
.L_x_98:
[----:B-1----:R-:W-:Y:S04]  /*9ae0*/  MOV R3, UR41 ;  /* 0x0000002900037c02 */ /* 0x002fe80008000f00 */
[----:B------:R1:W4:Y:S03]  /*9af0*/  SYNCS.PHASECHK.TRANS64.TRYWAIT P1, [R3+URZ+0x60], R4 ;  /* 0x00006004030075a7 */ /* 0x00032600080211ff */
[----:B----4-:R-:W-:Y:S05]  /*9b00*/  @!P1 NANOSLEEP.SYNCS 0x989680 ;  /* 0x009896800000995d */ /* 0x010fea0003900000 */
[----:B------:R-:W4:Y:S02]  /*9b10*/  @!P1 SYNCS.PHASECHK.TRANS64 P1, [R3+URZ+0x60], R4 ;  /* 0x00006004030095a7 */ /* 0x000f2400080210ff */
[----:B----4-:R-:W-:Y:S05]  /*9b20*/  @!P1 BRA `(.L_x_98) ;  /* 0xfffffffc00ec9947 */ /* 0x010fea000383ffff */
[----:B------:R-:W-:Y:S05]  /*9b30*/  BRA `(.L_x_97) ;  /* 0xffffffc0004c7947 */ /* 0x000fea000383ffff */
.L_x_100:
[----:B-1----:R1:W3:Y:S02]  /*9b40*/  SYNCS.PHASECHK.TRANS64.TRYWAIT P0, [R60+URZ+0xd0], R0 ;  /* 0x0000d0003c0075a7 */ /* 0x0022e400080011ff */
[----:B---3--:R-:W-:Y:S05]  /*9b50*/  @!P0 NANOSLEEP.SYNCS 0x989680 ;  /* 0x009896800000895d */ /* 0x008fea0003900000 */
[----:B------:R-:W3:Y:S02]  /*9b60*/  @!P0 SYNCS.PHASECHK.TRANS64 P0, [R60+URZ+0xd0], R0 ;  /* 0x0000d0003c0085a7 */ /* 0x000ee400080010ff */
[----:B---3--:R-:W-:Y:S05]  /*9b70*/  @!P0 BRA `(.L_x_100) ;  /* 0xfffffffc00f08947 */ /* 0x008fea000383ffff */
[----:B------:R-:W-:Y:S05]  /*9b80*/  BRA `(.L_x_99) ;  /* 0xffffffc000747947 */ /* 0x000fea000383ffff */
.L_x_109:
[----:B--2---:R2:W3:Y:S02]  /*9b90*/  SYNCS.PHASECHK.TRANS64.TRYWAIT P0, [R3+URZ+0x60], R0 ;  /* 0x00006000030075a7 */ /* 0x0044e400080011ff */
[----:B---3--:R-:W-:Y:S05]  /*9ba0*/  @!P0 NANOSLEEP.SYNCS 0x989680 ;  /* 0x009896800000895d */ /* 0x008fea0003900000 */
[----:B------:R-:W3:Y:S02]  /*9bb0*/  @!P0 SYNCS.PHASECHK.TRANS64 P0, [R3+URZ+0x60], R0 ;  /* 0x00006000030085a7 */ /* 0x000ee400080010ff */
[----:B---3--:R-:W-:Y:S05]  /*9bc0*/  @!P0 BRA `(.L_x_109) ;  /* 0xfffffffc00f08947 */ /* 0x008fea000383ffff */
[----:B------:R-:W-:Y:S05]  /*9bd0*/  BRA `(.L_x_108) ;  /* 0xffffffcc00507947 */ /* 0x000fea000383ffff */
.L_x_117:
[----:B--2---:R2:W3:Y:S02]  /*9be0*/  SYNCS.PHASECHK.TRANS64.TRYWAIT P0, [R0+URZ+0x60], R7 ;  /* 0x00006007000075a7 */ /* 0x0044e400080011ff */
[----:B---3--:R-:W-:Y:S05]  /*9bf0*/  @!P0 NANOSLEEP.SYNCS 0x989680 ;  /* 0x009896800000895d */ /* 0x008fea0003900000 */
[----:B------:R-:W3:Y:S02]  /*9c00*/  @!P0 SYNCS.PHASECHK.TRANS64 P0, [R0+URZ+0x60], R7 ;  /* 0x00006007000085a7 */ /* 0x000ee400080010ff */
[----:B---3--:R-:W-:Y:S05]  /*9c10*/  @!P0 BRA `(.L_x_117) ;  /* 0xfffffffc00f08947 */ /* 0x008fea000383ffff */
[----:B------:R-:W-:Y:S05]  /*9c20*/  BRA `(.L_x_116) ;  /* 0xffffffd800507947 */ /* 0x000fea000383ffff */
.L_x_125:
[----:B--2---:R2:W3:Y:S02]  /*9c30*/  SYNCS.PHASECHK.TRANS64.TRYWAIT P0, [R0+URZ+0x60], R6 ;  /* 0x00006006000075a7 */ /* 0x0044e400080011ff */
[----:B---3--:R-:W-:Y:S05]  /*9c40*/  @!P0 NANOSLEEP.SYNCS 0x989680 ;  /* 0x009896800000895d */ /* 0x008fea0003900000 */
[----:B------:R-:W3:Y:S02]  /*9c50*/  @!P0 SYNCS.PHASECHK.TRANS64 P0, [R0+URZ+0x60], R6 ;  /* 0x00006006000085a7 */ /* 0x000ee400080010ff */
[----:B---3--:R-:W-:Y:S05]  /*9c60*/  @!P0 BRA `(.L_x_125) ;  /* 0xfffffffc00f08947 */ /* 0x008fea000383ffff */
[----:B------:R-:W-:Y:S05]  /*9c70*/  BRA `(.L_x_124) ;  /* 0xffffffe400507947 */ /* 0x000fea000383ffff */
        .weak           $__internal_0_$__cuda_sm10x_tcgen05_guardrail_trap_col_being_dealloced_not_returned_by_alloc
        .type           $__internal_0_$__cuda_sm10x_tcgen05_guardrail_trap_col_being_dealloced_not_returned_by_alloc,@function
        .size           $__internal_0_$__cuda_sm10x_tcgen05_guardrail_trap_col_being_dealloced_not_returned_by_alloc,($__internal_1_$__cuda_sm10x_tcgen05_guardrail_trap_phase_invalid_during_alloc - $__internal_0_$__cuda_sm10x_tcgen05_guardrail_trap_col_being_dealloced_not_returned_by_alloc)
$__internal_0_$__cuda_sm10x_tcgen05_guardrail_trap_col_being_dealloced_not_returned_by_alloc:
[----:B------:R-:W-:Y:S05]  /*9c80*/  BPT.TRAP 0x1 ;  /* 0x000000040000795c */ /* 0x000fea0000300000 */
[----:B------:R-:W-:-:S04]  /*9c90*/  HFMA2 R3, -RZ, RZ, 0, 0 ;  /* 0x00000000ff037431 */ /* 0x000fc800000001ff */
[----:B------:R-:W-:Y:S05]  /*9ca0*/  RET.REL.NODEC R2 `(_ZN7cutlass13device_kernelINS_4gemm6kernel13GemmUniversalIN4cute5tupleIJiiiiEEENS1_10collective13CollectiveMmaINS1_35MainloopSm100TmaUmmaWarpSpecializedILi6ELi2ELi4ENS5_IJNS4_1CILi1EEESB_SB_EEEEENS5_IJNSA_ILi128EEESE_NSA_ILi64EEEEEENS_10bfloat16_tENS5_IJlSB_lEEESH_SI_NS4_8TiledMMAINS4_8MMA_AtomIJNS4_20SM100_MMA_F16BF16_SSISH_SH_fLi128ELi128ELNS4_4UMMA5MajorE0ELSN_0ELNSM_7ScaleInE0ELSO_0EEEEEENS4_6LayoutISC_NS5_IJNSA_ILi0EEESS_SS_EEEEENS5_IJNS4_10UnderscoreESV_SV_EEEEENS4_13SM90_TMA_LOADENS4_14ComposedLayoutINS4_7SwizzleILi3ELi4ELi3EEENS4_18smem_ptr_flag_bitsILi16EEENSR_INS5_IJNSA_ILi8EEESF_EEENS5_IJSF_SB_EEEEEEEvNS4_8identityESY_S18_vS19_EENS_8epilogue10collective18CollectiveEpilogueINS1B_23Sm100TmaWarpSpecializedILi4ELi2ELi32ELb1ELb0EEEJSG_NS5_IJNSR_ISE_SB_EENSR_INSA_ILi32EEESB_EEEEESH_SI_SH_SI_NS1B_6fusion15FusionCallbacksIS1F_NS1K_23LinCombPerRowBiasEltActINS1B_6thread4ReLuESH_fSH_SH_fLi8ELNS_15FloatRoundStyleE2EEESG_S1J_JEEENS4_5SM1004TMEM4LOAD26SM100_TMEM_LOAD_32dp32b32xESY_NSZ_INS10_ILi2ELi4ELi3EEES13_NSR_INS5_IJS14_S1H_EEENS5_IJS1H_SB_EEEEEEENS4_39AutoVectorizingCopyWithAssumedAlignmentILi128EEENS4_14SM90_TMA_STOREES20_S22_S22_EEEvvEEEEvNT_6ParamsE) ;  /* 0xffffff6002d47950 */ /* 0x000fea0003c3ffff */
        .weak           $__internal_1_$__cuda_sm10x_tcgen05_guardrail_trap_phase_invalid_during_alloc
        .type           $__internal_1_$__cuda_sm10x_tcgen05_guardrail_trap_phase_invalid_during_alloc,@function
        .size           $__internal_1_$__cuda_sm10x_tcgen05_guardrail_trap_phase_invalid_during_alloc,($__internal_2_$__cuda_sm10x_tcgen05_guardrail_trap_unallocated_columns_being_dealloced - $__internal_1_$__cuda_sm10x_tcgen05_guardrail_trap_phase_invalid_during_alloc)
$__internal_1_$__cuda_sm10x_tcgen05_guardrail_trap_phase_invalid_during_alloc:
[----:B------:R-:W-:Y:S05]  /*9cb0*/  BPT.TRAP 0x1 ;  /* 0x000000040000795c */ /* 0x000fea0000300000 */
[----:B------:R-:W-:-:S04]  /*9cc0*/  MOV R3, 0x0 ;  /* 0x0000000000037802 */ /* 0x000fc80000000f00 */
[----:B------:R-:W-:Y:S05]  /*9cd0*/  RET.REL.NODEC R2 `(_ZN7cutlass13device_kernelINS_4gemm6kernel13GemmUniversalIN4cute5tupleIJiiiiEEENS1_10collective13CollectiveMmaINS1_35MainloopSm100TmaUmmaWarpSpecializedILi6ELi2ELi4ENS5_IJNS4_1CILi1EEESB_SB_EEEEENS5_IJNSA_ILi128EEESE_NSA_ILi64EEEEEENS_10bfloat16_tENS5_IJlSB_lEEESH_SI_NS4_8TiledMMAINS4_8MMA_AtomIJNS4_20SM100_MMA_F16BF16_SSISH_SH_fLi128ELi128ELNS4_4UMMA5MajorE0ELSN_0ELNSM_7ScaleInE0ELSO_0EEEEEENS4_6LayoutISC_NS5_IJNSA_ILi0EEESS_SS_EEEEENS5_IJNS4_10UnderscoreESV_SV_EEEEENS4_13SM90_TMA_LOADENS4_14ComposedLayoutINS4_7SwizzleILi3ELi4ELi3EEENS4_18smem_ptr_flag_bitsILi16EEENSR_INS5_IJNSA_ILi8EEESF_EEENS5_IJSF_SB_EEEEEEEvNS4_8identityESY_S18_vS19_EENS_8epilogue10collective18CollectiveEpilogueINS1B_23Sm100TmaWarpSpecializedILi4ELi2ELi32ELb1ELb0EEEJSG_NS5_IJNSR_ISE_SB_EENSR_INSA_ILi32EEESB_EEEEESH_SI_SH_SI_NS1B_6fusion15FusionCallbacksIS1F_NS1K_23LinCombPerRowBiasEltActINS1B_6thread4ReLuESH_fSH_SH_fLi8ELNS_15FloatRoundStyleE2EEESG_S1J_JEEENS4_5SM1004TMEM4LOAD26SM100_TMEM_LOAD_32dp32b32xESY_NSZ_INS10_ILi2ELi4ELi3EEES13_NSR_INS5_IJS14_S1H_EEENS5_IJS1H_SB_EEEEEEENS4_39AutoVectorizingCopyWithAssumedAlignmentILi128EEENS4_14SM90_TMA_STOREES20_S22_S22_EEEvvEEEEvNT_6ParamsE) ;  /* 0xffffff6002c87950 */ /* 0x000fea0003c3ffff */
        .weak           $__internal_2_$__cuda_sm10x_tcgen05_guardrail_trap_unallocated_columns_being_dealloced
        .type           $__internal_2_$__cuda_sm10x_tcgen05_guardrail_trap_unallocated_columns_being_dealloced,@function
        .size           $__internal_2_$__cuda_sm10x_tcgen05_guardrail_trap_unallocated_columns_being_dealloced,(.L_x_184 - $__internal_2_$__cuda_sm10x_tcgen05_guardrail_trap_unallocated_columns_being_dealloced)
$__internal_2_$__cuda_sm10x_tcgen05_guardrail_trap_unallocated_columns_being_dealloced:
[----:B------:R-:W-:Y:S05]  /*9ce0*/  BPT.TRAP 0x1 ;  /* 0x000000040000795c */ /* 0x000fea0000300000 */
[----:B------:R-:W-:-:S04]  /*9cf0*/  HFMA2 R3, -RZ, RZ, 0, 0 ;  /* 0x00000000ff037431 */ /* 0x000fc800000001ff */
[----:B------:R-:W-:Y:S05]  /*9d00*/  RET.REL.NODEC R2 `(_ZN7cutlass13device_kernelINS_4gemm6kernel13GemmUniversalIN4cute5tupleIJiiiiEEENS1_10collective13CollectiveMmaINS1_35MainloopSm100TmaUmmaWarpSpecializedILi6ELi2ELi4ENS5_IJNS4_1CILi1EEESB_SB_EEEEENS5_IJNSA_ILi128EEESE_NSA_ILi64EEEEEENS_10bfloat16_tENS5_IJlSB_lEEESH_SI_NS4_8TiledMMAINS4_8MMA_AtomIJNS4_20SM100_MMA_F16BF16_SSISH_SH_fLi128ELi128ELNS4_4UMMA5MajorE0ELSN_0ELNSM_7ScaleInE0ELSO_0EEEEEENS4_6LayoutISC_NS5_IJNSA_ILi0EEESS_SS_EEEEENS5_IJNS4_10UnderscoreESV_SV_EEEEENS4_13SM90_TMA_LOADENS4_14ComposedLayoutINS4_7SwizzleILi3ELi4ELi3EEENS4_18smem_ptr_flag_bitsILi16EEENSR_INS5_IJNSA_ILi8EEESF_EEENS5_IJSF_SB_EEEEEEEvNS4_8identityESY_S18_vS19_EENS_8epilogue10collective18CollectiveEpilogueINS1B_23Sm100TmaWarpSpecializedILi4ELi2ELi32ELb1ELb0EEEJSG_NS5_IJNSR_ISE_SB_EENSR_INSA_ILi32EEESB_EEEEESH_SI_SH_SI_NS1B_6fusion15FusionCallbacksIS1F_NS1K_23LinCombPerRowBiasEltActINS1B_6thread4ReLuESH_fSH_SH_fLi8ELNS_15FloatRoundStyleE2EEESG_S1J_JEEENS4_5SM1004TMEM4LOAD26SM100_TMEM_LOAD_32dp32b32xESY_NSZ_INS10_ILi2ELi4ELi3EEES13_NSR_INS5_IJS14_S1H_EEENS5_IJS1H_SB_EEEEEEENS4_39AutoVectorizingCopyWithAssumedAlignmentILi128EEENS4_14SM90_TMA_STOREES20_S22_S22_EEEvvEEEEvNT_6ParamsE) ;  /* 0xffffff6002bc7950 */ /* 0x000fea0003c3ffff */
.L_x_183:
[----:B------:R-:W-:-:S00]  /*9d10*/  BRA `(.L_x_183) ;  /* 0xfffffffc00fc7947 */ /* 0x000fc0000383ffff */
[----:B------:R-:W-:-:S00]  /*9d20*/  NOP ;  /* 0x0000000000007918 */ /* 0x000fc00000000000 */
        /* <DEDUP_REMOVED lines=13> */
.L_x_184:


//--------------------- .nv.global.init           --------------------------
	.section	.nv.global.init,"aw",@progbits
.nv.global.init:
	.type		$str$27,@object
	.size		$str$27,($str$28 - $str$27)
$str$27:
        /*0000*/ 	.byte	0x28, 0x61, 0x64, 0x64, 0x72, 0x65, 0x73, 0x73, 0x20, 0x26, 0x20, 0x6d, 0x61, 0x73, 0x6b, 0x29
        /*0010*/ 	.byte	0x20, 0x3d, 0x3d, 0x20, 0x30, 0x00
	.type		$str$28,@object
	.size		$str$28,($str$26 - $str$28)
$str$28:
        /*0016*/ 	.byte	0x2f, 0x74, 0x6d, 0x70, 0x2f, 0x63, 0x75, 0x74, 0x6c, 0x61, 0x73, 0x73, 0x5f, 0x73, 0x77, 0x65
        /*0026*/ 	.byte	0x65, 0x70, 0x5f, 0x73, 0x72, 0x63, 0x2f, 0x69, 0x6e, 0x63, 0x6c, 0x75, 0x64, 0x65, 0x2f, 0x63
        /*0036*/ 	.byte	0x75, 0x74, 0x65, 0x2f, 0x70, 0x6f, 0x69, 0x6e, 0x74, 0x65, 0x72, 0x5f, 0x66, 0x6c, 0x61, 0x67
        /*0046*/ 	.byte	0x67, 0x65, 0x64, 0x2e, 0x68, 0x70, 0x70, 0x00
	.type		$str$26,@object
	.size		$str$26,($str$25 - $str$26)
$str$26:
        /*004e*/ 	.byte	0x2f, 0x74, 0x6d, 0x70, 0x2f, 0x63, 0x75, 0x74, 0x6c, 0x61, 0x73, 0x73, 0x5f, 0x73, 0x77, 0x65
        /*005e*/ 	.byte	0x65, 0x70, 0x5f, 0x73, 0x72, 0x63, 0x2f, 0x69, 0x6e, 0x63, 0x6c, 0x75, 0x64, 0x65, 0x2f, 0x63
        /*006e*/ 	.byte	0x75, 0x74, 0x65, 0x2f, 0x61, 0x74, 0x6f, 0x6d, 0x2f, 0x63, 0x6f, 0x70, 0x79, 0x5f, 0x74, 0x72
        /*007e*/ 	.byte	0x61, 0x69, 0x74, 0x73, 0x5f, 0x73, 0x6d, 0x31, 0x30, 0x30, 0x2e, 0x68, 0x70, 0x70, 0x00
	.type		$str$25,@object
	.size		$str$25,(__unnamed_1 - $str$25)
$str$25:
        /*008d*/ 	.byte	0x28, 0x28, 0x75, 0x69, 0x6e, 0x74, 0x33, 0x32, 0x5f, 0x74, 0x28, 0x74, 0x68, 0x72, 0x65, 0x61
        /*009d*/ 	.byte	0x64, 0x49, 0x64, 0x78, 0x2e, 0x78, 0x29, 0x20, 0x2f, 0x20, 0x33, 0x32, 0x29, 0x20, 0x25, 0x20
        /*00ad*/ 	.byte	0x34, 0x29, 0x20, 0x3d, 0x3d, 0x20, 0x28, 0x28, 0x28, 0x74, 0x6d, 0x65, 0x6d, 0x5f, 0x61, 0x64
        /*00bd*/ 	.byte	0x64, 0x72, 0x20, 0x3e, 0x3e, 0x20, 0x31, 0x36, 0x29, 0x20, 0x2f, 0x20, 0x33, 0x32, 0x29, 0x20
        /*00cd*/ 	.byte	0x25, 0x20, 0x34, 0x29, 0x00
	.type		__unnamed_1,@object
	.size		__unnamed_1,(__unnamed_2 - __unnamed_1)
__unnamed_1:
        /*00d2*/ 	.byte	0x61, 0x75, 0x74, 0x6f, 0x20, 0x63, 0x75, 0x74, 0x65, 0x3a, 0x3a, 0x61, 0x73, 0x5f, 0x70, 0x6f
        /* <DEDUP_REMOVED lines=24> */
        /*0262*/ 	.byte	0x34, 0x30, 0x39, 0x36, 0x3e, 0x3e, 0x3e, 0x3e, 0x5d, 0x00
	.type		__unnamed_2,@object
	.size		__unnamed_2,(.L_2 - __unnamed_2)
__unnamed_2:
        /* <DEDUP_REMOVED lines=42> */
        /*050c*/ 	.byte	0x3e, 0x3e, 0x5d, 0x00
.L_2:


//--------------------- .nv.shared._ZN7cutlass13device_kernelINS_4gemm6kernel13GemmUniversalIN4cute5tupleIJiiiiEEENS1_10collective13CollectiveMmaINS1_35MainloopSm100TmaUmmaWarpSpecializedILi6ELi2ELi4ENS5_IJNS4_1CILi1EEESB_SB_EEEEENS5_IJNSA_ILi128EEESE_NSA_ILi64EEEEEENS_10bfloat16_tENS5_IJlSB_lEEESH_SI_NS4_8TiledMMAINS4_8MMA_AtomIJNS4_20SM100_MMA_F16BF16_SSISH_SH_fLi128ELi128ELNS4_4UMMA5MajorE0ELSN_0ELNSM_7ScaleInE0ELSO_0EEEEEENS4_6LayoutISC_NS5_IJNSA_ILi0EEESS_SS_EEEEENS5_IJNS4_10UnderscoreESV_SV_EEEEENS4_13SM90_TMA_LOADENS4_14ComposedLayoutINS4_7SwizzleILi3ELi4ELi3EEENS4_18smem_ptr_flag_bitsILi16EEENSR_INS5_IJNSA_ILi8EEESF_EEENS5_IJSF_SB_EEEEEEEvNS4_8identityESY_S18_vS19_EENS_8epilogue10collective18CollectiveEpilogueINS1B_23Sm100TmaWarpSpecializedILi4ELi2ELi32ELb1ELb0EEEJSG_NS5_IJNSR_ISE_SB_EENSR_INSA_ILi32EEESB_EEEEESH_SI_SH_SI_NS1B_6fusion15FusionCallbacksIS1F_NS1K_23LinCombPerRowBiasEltActINS1B_6thread4ReLuESH_fSH_SH_fLi8ELNS_15FloatRoundStyleE2EEESG_S1J_JEEENS4_5SM1004TMEM4LOAD26SM100_TMEM_LOAD_32dp32b32xESY_NSZ_INS10_ILi2ELi4ELi3EEES13_NSR_INS5_IJS14_S1H_EEENS5_IJS1H_SB_EEEEEEENS4_39AutoVectorizingCopyWithAssumedAlignmentILi128EEENS4_14SM90_TMA_STOREES20_S22_S22_EEEvvEEEEvNT_6ParamsE --------------------------
	.section	.nv.shared._ZN7cutlass13device_kernelINS_4gemm6kernel13GemmUniversalIN4cute5tupleIJiiiiEEENS1_10collective13CollectiveMmaINS1_35MainloopSm100TmaUmmaWarpSpecializedILi6ELi2ELi4ENS5_IJNS4_1CILi1EEESB_SB_EEEEENS5_IJNSA_ILi128EEESE_NSA_ILi64EEEEEENS_10bfloat16_tENS5_IJlSB_lEEESH_SI_NS4_8TiledMMAINS4_8MMA_AtomIJNS4_20SM100_MMA_F16BF16_SSISH_SH_fLi128ELi128ELNS4_4UMMA5MajorE0ELSN_0ELNSM_7ScaleInE0ELSO_0EEEEEENS4_6LayoutISC_NS5_IJNSA_ILi0EEESS_SS_EEEEENS5_IJNS4_10UnderscoreESV_SV_EEEEENS4_13SM90_TMA_LOADENS4_14ComposedLayoutINS4_7SwizzleILi3ELi4ELi3EEENS4_18smem_ptr_flag_bitsILi16EEENSR_INS5_IJNSA_ILi8EEESF_EEENS5_IJSF_SB_EEEEEEEvNS4_8identityESY_S18_vS19_EENS_8epilogue10collective18CollectiveEpilogueINS1B_23Sm100TmaWarpSpecializedILi4ELi2ELi32ELb1ELb0EEEJSG_NS5_IJNSR_ISE_SB_EENSR_INSA_ILi32EEESB_EEEEESH_SI_SH_SI_NS1B_6fusion15FusionCallbacksIS1F_NS1K_23LinCombPerRowBiasEltActINS1B_6thread4ReLuESH_fSH_SH_fLi8ELNS_15FloatRoundStyleE2EEESG_S1J_JEEENS4_5SM1004TMEM4LOAD26SM100_TMEM_LOAD_32dp32b32xESY_NSZ_INS10_ILi2ELi4ELi3EEES13_NSR_INS5_IJS14_S1H_EEENS5_IJS1H_SB_EEEEEEENS4_39AutoVectorizingCopyWithAssumedAlignmentILi128EEENS4_14SM90_TMA_STOREES20_S22_S22_EEEvvEEEEvNT_6ParamsE,"aw",@nobits
	.sectionflags	@""
	.align	16
	.zero		1024


//--------------------- .nv.shared.reserved.0     --------------------------
	.section	.nv.shared.reserved.0,"aw",@nobits
	.weak		__nv_reservedSMEM_offset_0_alias
	.size		__nv_reservedSMEM_offset_0_alias, 0, 64
	.other		__nv_reservedSMEM_offset_0_alias,@"STO_CUDA_RESERVED_SHARED STV_DEFAULT"
__nv_reservedSMEM_offset_0_alias:
	.zero		0
.nv.shared.reserved.0:
	.zero		64
	.weak		__nv_reservedSMEM_tcgen05_partition
	.type		__nv_reservedSMEM_tcgen05_partition,@object
	.size		__nv_reservedSMEM_tcgen05_partition,(.L_0 - __nv_reservedSMEM_tcgen05_partition)
__nv_reservedSMEM_tcgen05_partition:
	.zero		32
.L_0:


//--------------------- .nv.global                --------------------------
	.section	.nv.global,"aw",@nobits
.nv.global:
	.type		_ZN39_INTERNAL_962c1f41_4_k_cu_ad86f70f_30254cute1_E,@object
	.size		_ZN39_INTERNAL_962c1f41_4_k_cu_ad86f70f_30254cute1_E,(_ZN39_INTERNAL_962c1f41_4_k_cu_ad86f70f_30254cuda3std3__45__cpo6cbeginE - _ZN39_INTERNAL_962c1f41_4_k_cu_ad86f70f_30254cute1_E)
_ZN39_INTERNAL_962c1f41_4_k_cu_ad86f70f_30254cute1_E:
	.zero		1
	.type		_ZN39_INTERNAL_962c1f41_4_k_cu_ad86f70f_30254cuda3std3__45__cpo6cbeginE,@object
	.size		_ZN39_INTERNAL_962c1f41_4_k_cu_ad86f70f_30254cuda3std3__45__cpo6cbeginE,(_ZN39_INTERNAL_962c1f41_4_k_cu_ad86f70f_30254cuda3std3__48in_placeE - _ZN39_INTERNAL_962c1f41_4_k_cu_ad86f70f_30254cuda3std3__45__cpo6cbeginE)
_ZN39_INTERNAL_962c1f41_4_k_cu_ad86f70f_30254cuda3std3__45__cpo6cbeginE:
	.zero		1
	.type		_ZN39_INTERNAL_962c1f41_4_k_cu_ad86f70f_30254cuda3std3__48in_placeE,@object
	.size		_ZN39_INTERNAL_962c1f41_4_k_cu_ad86f70f_30254cuda3std3__48in_placeE,(_ZN39_INTERNAL_962c1f41_4_k_cu_ad86f70f_30254cuda3std6ranges3__45__cpo9iter_moveE - _ZN39_INTERNAL_962c1f41_4_k_cu_ad86f70f_30254cuda3std3__48in_placeE)
_ZN39_INTERNAL_962c1f41_4_k_cu_ad86f70f_30254cuda3std3__48in_placeE:
	.zero		1
	.type		_ZN39_INTERNAL_962c1f41_4_k_cu_ad86f70f_30254cuda3std6ranges3__45__cpo9iter_moveE,@object
	.size		_ZN39_INTERNAL_962c1f41_4_k_cu_ad86f70f_30254cuda3std6ranges3__45__cpo9iter_moveE,(_ZN39_INTERNAL_962c1f41_4_k_cu_ad86f70f_30254cuda3std3__45__cpo5beginE - _ZN39_INTERNAL_962c1f41_4_k_cu_ad86f70f_30254cuda3std6ranges3__45__cpo9iter_moveE)
_ZN39_INTERNAL_962c1f41_4_k_cu_ad86f70f_30254cuda3std6ranges3__45__cpo9iter_moveE:
	.zero		1
	.type		_ZN39_INTERNAL_962c1f41_4_k_cu_ad86f70f_30254cuda3std3__45__cpo5beginE,@object
	.size		_ZN39_INTERNAL_962c1f41_4_k_cu_ad86f70f_30254cuda3std3__45__cpo5beginE,(_ZN39_INTERNAL_962c1f41_4_k_cu_ad86f70f_30254cuda3std3__441_GLOBAL__N__962c1f41_4_k_cu_ad86f70f_30256ignoreE - _ZN39_INTERNAL_962c1f41_4_k_cu_ad86f70f_30254cuda3std3__45__cpo5beginE)
_ZN39_INTERNAL_962c1f41_4_k_cu_ad86f70f_30254cuda3std3__45__cpo5beginE:
	.zero		1
	.type		_ZN39_INTERNAL_962c1f41_4_k_cu_ad86f70f_30254cuda3std3__441_GLOBAL__N__962c1f41_4_k_cu_ad86f70f_30256ignoreE,@object
	.size		_ZN39_INTERNAL_962c1f41_4_k_cu_ad86f70f_30254cuda3std3__441_GLOBAL__N__962c1f41_4_k_cu_ad86f70f_30256ignoreE,(_ZN39_INTERNAL_962c1f41_4_k_cu_ad86f70f_30254cute7productE - _ZN39_INTERNAL_962c1f41_4_k_cu_ad86f70f_30254cuda3std3__441_GLOBAL__N__962c1f41_4_k_cu_ad86f70f_30256ignoreE)
_ZN39_INTERNAL_962c1f41_4_k_cu_ad86f70f_30254cuda3std3__441_GLOBAL__N__962c1f41_4_k_cu_ad86f70f_30256ignoreE:
	.zero		1
	.type		_ZN39_INTERNAL_962c1f41_4_k_cu_ad86f70f_30254cute7productE,@object
	.size		_ZN39_INTERNAL_962c1f41_4_k_cu_ad86f70f_30254cute7productE,(_ZN39_INTERNAL_962c1f41_4_k_cu_ad86f70f_30254cuda3std3__45__cpo3endE - _ZN39_INTERNAL_962c1f41_4_k_cu_ad86f70f_30254cute7productE)
_ZN39_INTERNAL_962c1f41_4_k_cu_ad86f70f_30254cute7productE:
	.zero		1
	.type		_ZN39_INTERNAL_962c1f41_4_k_cu_ad86f70f_30254cuda3std3__45__cpo3endE,@object
	.size		_ZN39_INTERNAL_962c1f41_4_k_cu_ad86f70f_30254cuda3std3__45__cpo3endE,(_ZN39_INTERNAL_962c1f41_4_k_cu_ad86f70f_30254cuda3std3__419piecewise_constructE - _ZN39_INTERNAL_962c1f41_4_k_cu_ad86f70f_30254cuda3std3__45__cpo3endE)
_ZN39_INTERNAL_962c1f41_4_k_cu_ad86f70f_30254cuda3std3__45__cpo3endE:
	.zero		1
	.type		_ZN39_INTERNAL_962c1f41_4_k_cu_ad86f70f_30254cuda3std3__419piecewise_constructE,@object
	.size		_ZN39_INTERNAL_962c1f41_4_k_cu_ad86f70f_30254cuda3std3__419piecewise_constructE,(_ZN39_INTERNAL_962c1f41_4_k_cu_ad86f70f_30254cuda3std3__45__cpo4cendE - _ZN39_INTERNAL_962c1f41_4_k_cu_ad86f70f_30254cuda3std3__419piecewise_constructE)
_ZN39_INTERNAL_962c1f41_4_k_cu_ad86f70f_30254cuda3std3__419piecewise_constructE:
	.zero		1
	.type		_ZN39_INTERNAL_962c1f41_4_k_cu_ad86f70f_30254cuda3std3__45__cpo4cendE,@object
	.size		_ZN39_INTERNAL_962c1f41_4_k_cu_ad86f70f_30254cuda3std3__45__cpo4cendE,(_ZN39_INTERNAL_962c1f41_4_k_cu_ad86f70f_30254cuda3std6ranges3__45__cpo4swapE - _ZN39_INTERNAL_962c1f41_4_k_cu_ad86f70f_30254cuda3std3__45__cpo4cendE)
_ZN39_INTERNAL_962c1f41_4_k_cu_ad86f70f_30254cuda3std3__45__cpo4cendE:
	.zero		1
	.type		_ZN39_INTERNAL_962c1f41_4_k_cu_ad86f70f_30254cuda3std6ranges3__45__cpo4swapE,@object
	.size		_ZN39_INTERNAL_962c1f41_4_k_cu_ad86f70f_30254cuda3std6ranges3__45__cpo4swapE,(.L_10 - _ZN39_INTERNAL_962c1f41_4_k_cu_ad86f70f_30254cuda3std6ranges3__45__cpo4swapE)
_ZN39_INTERNAL_962c1f41_4_k_cu_ad86f70f_30254cuda3std6ranges3__45__cpo4swapE:
	.zero		1
.L_10:


//--------------------- .nv.constant0._ZN7cutlass13device_kernelINS_4gemm6kernel13GemmUniversalIN4cute5tupleIJiiiiEEENS1_10collective13CollectiveMmaINS1_35MainloopSm100TmaUmmaWarpSpecializedILi6ELi2ELi4ENS5_IJNS4_1CILi1EEESB_SB_EEEEENS5_IJNSA_ILi128EEESE_NSA_ILi64EEEEEENS_10bfloat16_tENS5_IJlSB_lEEESH_SI_NS4_8TiledMMAINS4_8MMA_AtomIJNS4_20SM100_MMA_F16BF16_SSISH_SH_fLi128ELi128ELNS4_4UMMA5MajorE0ELSN_0ELNSM_7ScaleInE0ELSO_0EEEEEENS4_6LayoutISC_NS5_IJNSA_ILi0EEESS_SS_EEEEENS5_IJNS4_10UnderscoreESV_SV_EEEEENS4_13SM90_TMA_LOADENS4_14ComposedLayoutINS4_7SwizzleILi3ELi4ELi3EEENS4_18smem_ptr_flag_bitsILi16EEENSR_INS5_IJNSA_ILi8EEESF_EEENS5_IJSF_SB_EEEEEEEvNS4_8identityESY_S18_vS19_EENS_8epilogue10collective18CollectiveEpilogueINS1B_23Sm100TmaWarpSpecializedILi4ELi2ELi32ELb1ELb0EEEJSG_NS5_IJNSR_ISE_SB_EENSR_INSA_ILi32EEESB_EEEEESH_SI_SH_SI_NS1B_6fusion15FusionCallbacksIS1F_NS1K_23LinCombPerRowBiasEltActINS1B_6thread4ReLuESH_fSH_SH_fLi8ELNS_15FloatRoundStyleE2EEESG_S1J_JEEENS4_5SM1004TMEM4LOAD26SM100_TMEM_LOAD_32dp32b32xESY_NSZ_INS10_ILi2ELi4ELi3EEES13_NSR_INS5_IJS14_S1H_EEENS5_IJS1H_SB_EEEEEEENS4_39AutoVectorizingCopyWithAssumedAlignmentILi128EEENS4_14SM90_TMA_STOREES20_S22_S22_EEEvvEEEEvNT_6ParamsE --------------------------
	.section	.nv.constant0._ZN7cutlass13device_kernelINS_4gemm6kernel13GemmUniversalIN4cute5tupleIJiiiiEEENS1_10collective13CollectiveMmaINS1_35MainloopSm100TmaUmmaWarpSpecializedILi6ELi2ELi4ENS5_IJNS4_1CILi1EEESB_SB_EEEEENS5_IJNSA_ILi128EEESE_NSA_ILi64EEEEEENS_10bfloat16_tENS5_IJlSB_lEEESH_SI_NS4_8TiledMMAINS4_8MMA_AtomIJNS4_20SM100_MMA_F16BF16_SSISH_SH_fLi128ELi128ELNS4_4UMMA5MajorE0ELSN_0ELNSM_7ScaleInE0ELSO_0EEEEEENS4_6LayoutISC_NS5_IJNSA_ILi0EEESS_SS_EEEEENS5_IJNS4_10UnderscoreESV_SV_EEEEENS4_13SM90_TMA_LOADENS4_14ComposedLayoutINS4_7SwizzleILi3ELi4ELi3EEENS4_18smem_ptr_flag_bitsILi16EEENSR_INS5_IJNSA_ILi8EEESF_EEENS5_IJSF_SB_EEEEEEEvNS4_8identityESY_S18_vS19_EENS_8epilogue10collective18CollectiveEpilogueINS1B_23Sm100TmaWarpSpecializedILi4ELi2ELi32ELb1ELb0EEEJSG_NS5_IJNSR_ISE_SB_EENSR_INSA_ILi32EEESB_EEEEESH_SI_SH_SI_NS1B_6fusion15FusionCallbacksIS1F_NS1K_23LinCombPerRowBiasEltActINS1B_6thread4ReLuESH_fSH_SH_fLi8ELNS_15FloatRoundStyleE2EEESG_S1J_JEEENS4_5SM1004TMEM4LOAD26SM100_TMEM_LOAD_32dp32b32xESY_NSZ_INS10_ILi2ELi4ELi3EEES13_NSR_INS5_IJS14_S1H_EEENS5_IJS1H_SB_EEEEEEENS4_39AutoVectorizingCopyWithAssumedAlignmentILi128EEENS4_14SM90_TMA_STOREES20_S22_S22_EEEvvEEEEvNT_6ParamsE,"a",@progbits
	.sectionflags	@""
	.align	4
.nv.constant0._ZN7cutlass13device_kernelINS_4gemm6kernel13GemmUniversalIN4cute5tupleIJiiiiEEENS1_10collective13CollectiveMmaINS1_35MainloopSm100TmaUmmaWarpSpecializedILi6ELi2ELi4ENS5_IJNS4_1CILi1EEESB_SB_EEEEENS5_IJNSA_ILi128EEESE_NSA_ILi64EEEEEENS_10bfloat16_tENS5_IJlSB_lEEESH_SI_NS4_8TiledMMAINS4_8MMA_AtomIJNS4_20SM100_MMA_F16BF16_SSISH_SH_fLi128ELi128ELNS4_4UMMA5MajorE0ELSN_0ELNSM_7ScaleInE0ELSO_0EEEEEENS4_6LayoutISC_NS5_IJNSA_ILi0EEESS_SS_EEEEENS5_IJNS4_10UnderscoreESV_SV_EEEEENS4_13SM90_TMA_LOADENS4_14ComposedLayoutINS4_7SwizzleILi3ELi4ELi3EEENS4_18smem_ptr_flag_bitsILi16EEENSR_INS5_IJNSA_ILi8EEESF_EEENS5_IJSF_SB_EEEEEEEvNS4_8identityESY_S18_vS19_EENS_8epilogue10collective18CollectiveEpilogueINS1B_23Sm100TmaWarpSpecializedILi4ELi2ELi32ELb1ELb0EEEJSG_NS5_IJNSR_ISE_SB_EENSR_INSA_ILi32EEESB_EEEEESH_SI_SH_SI_NS1B_6fusion15FusionCallbacksIS1F_NS1K_23LinCombPerRowBiasEltActINS1B_6thread4ReLuESH_fSH_SH_fLi8ELNS_15FloatRoundStyleE2EEESG_S1J_JEEENS4_5SM1004TMEM4LOAD26SM100_TMEM_LOAD_32dp32b32xESY_NSZ_INS10_ILi2ELi4ELi3EEES13_NSR_INS5_IJS14_S1H_EEENS5_IJS1H_SB_EEEEEEENS4_39AutoVectorizingCopyWithAssumedAlignmentILi128EEENS4_14SM90_TMA_STOREES20_S22_S22_EEEvvEEEEvNT_6ParamsE:
	.zero		2944


//--------------------- SYMBOLS --------------------------

	.type		.nv.reservedSmem.offset0,@object
	.size		.nv.reservedSmem.offset0,0x4
	.type		.nv.reservedSmem.cap,@object
	.size		.nv.reservedSmem.cap,0x4
	.type		__assertfail,@function
